//
// Generated by NVIDIA NVVM Compiler
//
// Compiler Build ID: CL-36424714
// Cuda compilation tools, release 13.0, V13.0.88
// Based on NVVM 20.0.0
//

.version 9.0
.target sm_100
.address_size 64

	// .globl	sigmoid_kernel_f32

.visible .entry sigmoid_kernel_f32(
	.param .u64 .ptr .align 1 sigmoid_kernel_f32_param_0,
	.param .u64 .ptr .align 1 sigmoid_kernel_f32_param_1,
	.param .u32 sigmoid_kernel_f32_param_2
)
{
	.reg .pred 	%p<2>;
	.reg .b32 	%r<8>;
	.reg .b32 	%f<17>;
	.reg .b64 	%rd<8>;

	ld.param.u64 	%rd1, [sigmoid_kernel_f32_param_0];
	ld.param.u64 	%rd2, [sigmoid_kernel_f32_param_1];
	ld.param.u32 	%r2, [sigmoid_kernel_f32_param_2];
	mov.u32 	%r3, %ctaid.x;
	mov.u32 	%r4, %ntid.x;
	mov.u32 	%r5, %tid.x;
	mad.lo.s32 	%r1, %r3, %r4, %r5;
	setp.ge.s32 	%p1, %r1, %r2;
	@%p1 bra 	$L__BB0_2;
	cvta.to.global.u64 	%rd3, %rd1;
	cvta.to.global.u64 	%rd4, %rd2;
	mul.wide.s32 	%rd5, %r1, 4;
	add.s64 	%rd6, %rd3, %rd5;
	ld.global.f32 	%f1, [%rd6];
	max.f32 	%f2, %f1, 0fC2B0C0A5;
	min.f32 	%f3, %f2, 0f42B0C0A5;
	fma.rn.f32 	%f4, %f3, 0fBBBB989D, 0f3F000000;
	cvt.sat.f32.f32 	%f5, %f4;
	mov.f32 	%f6, 0f4B400001;
	mov.f32 	%f7, 0f437C0000;
	fma.rm.f32 	%f8, %f5, %f7, %f6;
	add.f32 	%f9, %f8, 0fCB40007F;
	neg.f32 	%f10, %f9;
	fma.rn.f32 	%f11, %f3, 0fBFB8AA3B, %f10;
	fma.rn.f32 	%f12, %f3, 0fB2A57060, %f11;
	mov.b32 	%r6, %f8;
	shl.b32 	%r7, %r6, 23;
	mov.b32 	%f13, %r7;
	ex2.approx.ftz.f32 	%f14, %f12;
	fma.rn.f32 	%f15, %f14, %f13, 0f3F800000;
	rcp.rn.f32 	%f16, %f15;
	add.s64 	%rd7, %rd4, %rd5;
	st.global.f32 	[%rd7], %f16;
$L__BB0_2:
	ret;

}
	// .globl	sigmoid_kernel_f32x4
.visible .entry sigmoid_kernel_f32x4(
	.param .u64 .ptr .align 1 sigmoid_kernel_f32x4_param_0,
	.param .u64 .ptr .align 1 sigmoid_kernel_f32x4_param_1,
	.param .u32 sigmoid_kernel_f32x4_param_2
)
{
	.reg .pred 	%p<3>;
	.reg .b32 	%r<16>;
	.reg .b32 	%f<59>;
	.reg .b64 	%rd<8>;

	ld.param.u64 	%rd2, [sigmoid_kernel_f32x4_param_0];
	ld.param.u64 	%rd3, [sigmoid_kernel_f32x4_param_1];
	ld.param.u32 	%r2, [sigmoid_kernel_f32x4_param_2];
	mov.u32 	%r3, %ctaid.x;
	mov.u32 	%r4, %ntid.x;
	mov.u32 	%r5, %tid.x;
	mad.lo.s32 	%r6, %r3, %r4, %r5;
	shl.b32 	%r1, %r6, 2;
	setp.ge.s32 	%p1, %r1, %r2;
	@%p1 bra 	$L__BB1_3;
	cvta.to.global.u64 	%rd1, %rd2;
	add.s32 	%r7, %r1, 3;
	setp.ge.s32 	%p2, %r7, %r2;
	@%p2 bra 	$L__BB1_3;
	mul.wide.s32 	%rd4, %r1, 4;
	add.s64 	%rd5, %rd1, %rd4;
	ld.global.v4.f32 	{%f1, %f2, %f3, %f4}, [%rd5];
	max.f32 	%f5, %f4, 0fC2B0C0A5;
	min.f32 	%f6, %f5, 0f42B0C0A5;
	fma.rn.f32 	%f7, %f6, 0fBBBB989D, 0f3F000000;
	cvt.sat.f32.f32 	%f8, %f7;
	mov.f32 	%f9, 0f4B400001;
	mov.f32 	%f10, 0f437C0000;
	fma.rm.f32 	%f11, %f8, %f10, %f9;
	add.f32 	%f12, %f11, 0fCB40007F;
	neg.f32 	%f13, %f12;
	fma.rn.f32 	%f14, %f6, 0fBFB8AA3B, %f13;
	fma.rn.f32 	%f15, %f6, 0fB2A57060, %f14;
	mov.b32 	%r8, %f11;
	shl.b32 	%r9, %r8, 23;
	mov.b32 	%f16, %r9;
	ex2.approx.ftz.f32 	%f17, %f15;
	fma.rn.f32 	%f18, %f17, %f16, 0f3F800000;
	rcp.rn.f32 	%f19, %f18;
	max.f32 	%f20, %f3, 0fC2B0C0A5;
	min.f32 	%f21, %f20, 0f42B0C0A5;
	fma.rn.f32 	%f22, %f21, 0fBBBB989D, 0f3F000000;
	cvt.sat.f32.f32 	%f23, %f22;
	fma.rm.f32 	%f24, %f23, %f10, %f9;
	add.f32 	%f25, %f24, 0fCB40007F;
	neg.f32 	%f26, %f25;
	fma.rn.f32 	%f27, %f21, 0fBFB8AA3B, %f26;
	fma.rn.f32 	%f28, %f21, 0fB2A57060, %f27;
	mov.b32 	%r10, %f24;
	shl.b32 	%r11, %r10, 23;
	mov.b32 	%f29, %r11;
	ex2.approx.ftz.f32 	%f30, %f28;
	fma.rn.f32 	%f31, %f30, %f29, 0f3F800000;
	rcp.rn.f32 	%f32, %f31;
	max.f32 	%f33, %f2, 0fC2B0C0A5;
	min.f32 	%f34, %f33, 0f42B0C0A5;
	fma.rn.f32 	%f35, %f34, 0fBBBB989D, 0f3F000000;
	cvt.sat.f32.f32 	%f36, %f35;
	fma.rm.f32 	%f37, %f36, %f10, %f9;
	add.f32 	%f38, %f37, 0fCB40007F;
	neg.f32 	%f39, %f38;
	fma.rn.f32 	%f40, %f34, 0fBFB8AA3B, %f39;
	fma.rn.f32 	%f41, %f34, 0fB2A57060, %f40;
	mov.b32 	%r12, %f37;
	shl.b32 	%r13, %r12, 23;
	mov.b32 	%f42, %r13;
	ex2.approx.ftz.f32 	%f43, %f41;
	fma.rn.f32 	%f44, %f43, %f42, 0f3F800000;
	rcp.rn.f32 	%f45, %f44;
	max.f32 	%f46, %f1, 0fC2B0C0A5;
	min.f32 	%f47, %f46, 0f42B0C0A5;
	fma.rn.f32 	%f48, %f47, 0fBBBB989D, 0f3F000000;
	cvt.sat.f32.f32 	%f49, %f48;
	fma.rm.f32 	%f50, %f49, %f10, %f9;
	add.f32 	%f51, %f50, 0fCB40007F;
	neg.f32 	%f52, %f51;
	fma.rn.f32 	%f53, %f47, 0fBFB8AA3B, %f52;
	fma.rn.f32 	%f54, %f47, 0fB2A57060, %f53;
	mov.b32 	%r14, %f50;
	shl.b32 	%r15, %r14, 23;
	mov.b32 	%f55, %r15;
	ex2.approx.ftz.f32 	%f56, %f54;
	fma.rn.f32 	%f57, %f56, %f55, 0f3F800000;
	rcp.rn.f32 	%f58, %f57;
	cvta.to.global.u64 	%rd6, %rd3;
	add.s64 	%rd7, %rd6, %rd4;
	st.global.v4.f32 	[%rd7], {%f58, %f45, %f32, %f19};
$L__BB1_3:
	ret;

}
	// .globl	sigmoid_kernel_f16
.visible .entry sigmoid_kernel_f16(
	.param .u64 .ptr .align 1 sigmoid_kernel_f16_param_0,
	.param .u64 .ptr .align 1 sigmoid_kernel_f16_param_1,
	.param .u32 sigmoid_kernel_f16_param_2
)
{
	.reg .pred 	%p<4>;
	.reg .b16 	%rs<36>;
	.reg .b32 	%r<6>;
	.reg .b32 	%f<17>;
	.reg .b64 	%rd<9>;

	ld.param.u64 	%rd1, [sigmoid_kernel_f16_param_0];
	ld.param.u64 	%rd2, [sigmoid_kernel_f16_param_1];
	ld.param.u32 	%r2, [sigmoid_kernel_f16_param_2];
	mov.u32 	%r3, %ctaid.x;
	mov.u32 	%r4, %ntid.x;
	mov.u32 	%r5, %tid.x;
	mad.lo.s32 	%r1, %r3, %r4, %r5;
	mov.f32 	%f5, 0f3F800000;
	// begin inline asm
	{  cvt.rn.f16.f32 %rs6, %f5;}

	// end inline asm
	setp.ge.s32 	%p1, %r1, %r2;
	@%p1 bra 	$L__BB2_5;
	cvta.to.global.u64 	%rd3, %rd1;
	mul.wide.s32 	%rd4, %r1, 2;
	add.s64 	%rd5, %rd3, %rd4;
	ld.global.u16 	%rs9, [%rd5];
	mov.f32 	%f6, 0fC11B43D5;
	// begin inline asm
	{  cvt.rn.f16.f32 %rs7, %f6;}

	// end inline asm
	// begin inline asm
	{max.f16 %rs8,%rs9,%rs7;
}
	// end inline asm
	mov.f32 	%f7, 0f41317018;
	// begin inline asm
	{  cvt.rn.f16.f32 %rs11, %f7;}

	// end inline asm
	// begin inline asm
	{min.f16 %rs12,%rs8,%rs11;
}
	// end inline asm
	// begin inline asm
	{neg.f16 %rs15,%rs12;
}
	// end inline asm
	// begin inline asm
	{.reg.b32         f, C, nZ;       
 .reg.b16         h,r;            
  mov.b16         h,%rs15;           
  cvt.f32.f16     f,h;            
  mov.b32         C, 0x3fb8aa3bU; 
  mov.b32         nZ, 0x80000000U;
  fma.rn.f32      f,f,C,nZ;       
  ex2.approx.ftz.f32  f,f;        
  cvt.rn.f16.f32      r,f;        
{.reg.b16 spc, ulp, p;
  mov.b16 spc,0X1F79U;
  mov.b16 ulp,0x9400U;
  set.eq.f16.f16 p,h, spc;
  fma.rn.f16 r,p,ulp,r;
}
{.reg.b16 spc, ulp, p;
  mov.b16 spc,0X25CFU;
  mov.b16 ulp,0x9400U;
  set.eq.f16.f16 p,h, spc;
  fma.rn.f16 r,p,ulp,r;
}
{.reg.b16 spc, ulp, p;
  mov.b16 spc,0XC13BU;
  mov.b16 ulp,0x0400U;
  set.eq.f16.f16 p,h, spc;
  fma.rn.f16 r,p,ulp,r;
}
{.reg.b16 spc, ulp, p;
  mov.b16 spc,0XC1EFU;
  mov.b16 ulp,0x0200U;
  set.eq.f16.f16 p,h, spc;
  fma.rn.f16 r,p,ulp,r;
}
  mov.b16         %rs17,r;           
}
	// end inline asm
	// begin inline asm
	{add.f16 %rs19,%rs6,%rs17;
}
	// end inline asm
	// begin inline asm
	{  cvt.f32.f16 %f8, %rs6;}

	// end inline asm
	// begin inline asm
	{  cvt.f32.f16 %f9, %rs19;}

	// end inline asm
	// begin inline asm
	{rcp.approx.ftz.f32 %f10, %f9;
}
	// end inline asm
	mul.f32 	%f12, %f8, %f10;
	// begin inline asm
	{  cvt.rn.f16.f32 %rs35, %f12;}

	// end inline asm
	// begin inline asm
	{abs.f16 %rs25,%rs35;
}
	// end inline asm
	mov.b16 	%rs29, 143;
	// begin inline asm
	{ .reg .pred __$temp3;
  setp.lt.f16  __$temp3, %rs25, %rs29;
  selp.u16 %rs27, 1, 0, __$temp3;}
	// end inline asm
	setp.eq.s16 	%p2, %rs27, 0;
	@%p2 bra 	$L__BB2_4;
	mov.f32 	%f13, 0f00000000;
	// begin inline asm
	{  cvt.rn.f16.f32 %rs30, %f13;}

	// end inline asm
	// begin inline asm
	{ .reg .pred __$temp3;
  setp.lt.f16  __$temp3, %rs30, %rs25;
  selp.u16 %rs31, 1, 0, __$temp3;}
	// end inline asm
	setp.eq.s16 	%p3, %rs31, 0;
	@%p3 bra 	$L__BB2_4;
	neg.f32 	%f15, %f9;
	fma.rn.f32 	%f16, %f15, %f12, %f8;
	fma.rn.f32 	%f14, %f10, %f16, %f12;
	// begin inline asm
	{  cvt.rn.f16.f32 %rs35, %f14;}

	// end inline asm
$L__BB2_4:
	cvta.to.global.u64 	%rd6, %rd2;
	add.s64 	%rd8, %rd6, %rd4;
	st.global.u16 	[%rd8], %rs35;
$L__BB2_5:
	ret;

}
	// .globl	sigmoid_kernel_f16x2
.visible .entry sigmoid_kernel_f16x2(
	.param .u64 .ptr .align 1 sigmoid_kernel_f16x2_param_0,
	.param .u64 .ptr .align 1 sigmoid_kernel_f16x2_param_1,
	.param .u32 sigmoid_kernel_f16x2_param_2
)
{
	.reg .pred 	%p<6>;
	.reg .b16 	%rs<67>;
	.reg .b32 	%r<10>;
	.reg .b32 	%f<28>;
	.reg .b64 	%rd<9>;

	ld.param.u64 	%rd1, [sigmoid_kernel_f16x2_param_0];
	ld.param.u64 	%rd2, [sigmoid_kernel_f16x2_param_1];
	ld.param.u32 	%r2, [sigmoid_kernel_f16x2_param_2];
	mov.u32 	%r3, %ctaid.x;
	mov.u32 	%r4, %ntid.x;
	mov.u32 	%r5, %tid.x;
	mad.lo.s32 	%r6, %r3, %r4, %r5;
	shl.b32 	%r1, %r6, 1;
	or.b32  	%r7, %r1, 1;
	setp.ge.s32 	%p1, %r7, %r2;
	@%p1 bra 	$L__BB3_8;
	cvta.to.global.u64 	%rd3, %rd1;
	mov.f32 	%f8, 0f3F800000;
	// begin inline asm
	{  cvt.rn.f16.f32 %rs11, %f8;}

	// end inline asm
	mul.wide.s32 	%rd4, %r1, 2;
	add.s64 	%rd5, %rd3, %rd4;
	ld.global.u32 	%r8, [%rd5];
	mov.b32 	{%rs14, %rs21}, %r8;
	mov.f32 	%f9, 0fC11B43D5;
	// begin inline asm
	{  cvt.rn.f16.f32 %rs12, %f9;}

	// end inline asm
	// begin inline asm
	{max.f16 %rs13,%rs14,%rs12;
}
	// end inline asm
	mov.f32 	%f10, 0f41317018;
	// begin inline asm
	{  cvt.rn.f16.f32 %rs16, %f10;}

	// end inline asm
	// begin inline asm
	{min.f16 %rs17,%rs13,%rs16;
}
	// end inline asm
	// begin inline asm
	{max.f16 %rs20,%rs21,%rs12;
}
	// end inline asm
	// begin inline asm
	{min.f16 %rs23,%rs20,%rs16;
}
	// end inline asm
	// begin inline asm
	{neg.f16 %rs26,%rs17;
}
	// end inline asm
	// begin inline asm
	{.reg.b32         f, C, nZ;       
 .reg.b16         h,r;            
  mov.b16         h,%rs26;           
  cvt.f32.f16     f,h;            
  mov.b32         C, 0x3fb8aa3bU; 
  mov.b32         nZ, 0x80000000U;
  fma.rn.f32      f,f,C,nZ;       
  ex2.approx.ftz.f32  f,f;        
  cvt.rn.f16.f32      r,f;        
{.reg.b16 spc, ulp, p;
  mov.b16 spc,0X1F79U;
  mov.b16 ulp,0x9400U;
  set.eq.f16.f16 p,h, spc;
  fma.rn.f16 r,p,ulp,r;
}
{.reg.b16 spc, ulp, p;
  mov.b16 spc,0X25CFU;
  mov.b16 ulp,0x9400U;
  set.eq.f16.f16 p,h, spc;
  fma.rn.f16 r,p,ulp,r;
}
{.reg.b16 spc, ulp, p;
  mov.b16 spc,0XC13BU;
  mov.b16 ulp,0x0400U;
  set.eq.f16.f16 p,h, spc;
  fma.rn.f16 r,p,ulp,r;
}
{.reg.b16 spc, ulp, p;
  mov.b16 spc,0XC1EFU;
  mov.b16 ulp,0x0200U;
  set.eq.f16.f16 p,h, spc;
  fma.rn.f16 r,p,ulp,r;
}
  mov.b16         %rs28,r;           
}
	// end inline asm
	// begin inline asm
	{add.f16 %rs30,%rs11,%rs28;
}
	// end inline asm
	// begin inline asm
	{  cvt.f32.f16 %f11, %rs11;}

	// end inline asm
	// begin inline asm
	{  cvt.f32.f16 %f12, %rs30;}

	// end inline asm
	// begin inline asm
	{rcp.approx.ftz.f32 %f13, %f12;
}
	// end inline asm
	mul.f32 	%f15, %f11, %f13;
	// begin inline asm
	{  cvt.rn.f16.f32 %rs65, %f15;}

	// end inline asm
	// begin inline asm
	{abs.f16 %rs36,%rs65;
}
	// end inline asm
	mov.b16 	%rs40, 143;
	// begin inline asm
	{ .reg .pred __$temp3;
  setp.lt.f16  __$temp3, %rs36, %rs40;
  selp.u16 %rs38, 1, 0, __$temp3;}
	// end inline asm
	setp.eq.s16 	%p2, %rs38, 0;
	@%p2 bra 	$L__BB3_4;
	mov.f32 	%f16, 0f00000000;
	// begin inline asm
	{  cvt.rn.f16.f32 %rs41, %f16;}

	// end inline asm
	// begin inline asm
	{ .reg .pred __$temp3;
  setp.lt.f16  __$temp3, %rs41, %rs36;
  selp.u16 %rs42, 1, 0, __$temp3;}
	// end inline asm
	setp.eq.s16 	%p3, %rs42, 0;
	@%p3 bra 	$L__BB3_4;
	neg.f32 	%f18, %f12;
	fma.rn.f32 	%f19, %f18, %f15, %f11;
	fma.rn.f32 	%f17, %f13, %f19, %f15;
	// begin inline asm
	{  cvt.rn.f16.f32 %rs65, %f17;}

	// end inline asm
$L__BB3_4:
	// begin inline asm
	{neg.f16 %rs46,%rs23;
}
	// end inline asm
	// begin inline asm
	{.reg.b32         f, C, nZ;       
 .reg.b16         h,r;            
  mov.b16         h,%rs46;           
  cvt.f32.f16     f,h;            
  mov.b32         C, 0x3fb8aa3bU; 
  mov.b32         nZ, 0x80000000U;
  fma.rn.f32      f,f,C,nZ;       
  ex2.approx.ftz.f32  f,f;        
  cvt.rn.f16.f32      r,f;        
{.reg.b16 spc, ulp, p;
  mov.b16 spc,0X1F79U;
  mov.b16 ulp,0x9400U;
  set.eq.f16.f16 p,h, spc;
  fma.rn.f16 r,p,ulp,r;
}
{.reg.b16 spc, ulp, p;
  mov.b16 spc,0X25CFU;
  mov.b16 ulp,0x9400U;
  set.eq.f16.f16 p,h, spc;
  fma.rn.f16 r,p,ulp,r;
}
{.reg.b16 spc, ulp, p;
  mov.b16 spc,0XC13BU;
  mov.b16 ulp,0x0400U;
  set.eq.f16.f16 p,h, spc;
  fma.rn.f16 r,p,ulp,r;
}
{.reg.b16 spc, ulp, p;
  mov.b16 spc,0XC1EFU;
  mov.b16 ulp,0x0200U;
  set.eq.f16.f16 p,h, spc;
  fma.rn.f16 r,p,ulp,r;
}
  mov.b16         %rs48,r;           
}
	// end inline asm
	// begin inline asm
	{add.f16 %rs50,%rs11,%rs48;
}
	// end inline asm
	// begin inline asm
	{  cvt.f32.f16 %f20, %rs50;}

	// end inline asm
	// begin inline asm
	{rcp.approx.ftz.f32 %f21, %f20;
}
	// end inline asm
	mul.f32 	%f23, %f11, %f21;
	// begin inline asm
	{  cvt.rn.f16.f32 %rs66, %f23;}

	// end inline asm
	// begin inline asm
	{abs.f16 %rs55,%rs66;
}
	// end inline asm
	mov.b16 	%rs59, 143;
	// begin inline asm
	{ .reg .pred __$temp3;
  setp.lt.f16  __$temp3, %rs55, %rs59;
  selp.u16 %rs57, 1, 0, __$temp3;}
	// end inline asm
	setp.eq.s16 	%p4, %rs57, 0;
	@%p4 bra 	$L__BB3_7;
	mov.f32 	%f24, 0f00000000;
	// begin inline asm
	{  cvt.rn.f16.f32 %rs60, %f24;}

	// end inline asm
	// begin inline asm
	{ .reg .pred __$temp3;
  setp.lt.f16  __$temp3, %rs60, %rs55;
  selp.u16 %rs61, 1, 0, __$temp3;}
	// end inline asm
	setp.eq.s16 	%p5, %rs61, 0;
	@%p5 bra 	$L__BB3_7;
	neg.f32 	%f26, %f20;
	fma.rn.f32 	%f27, %f26, %f23, %f11;
	fma.rn.f32 	%f25, %f21, %f27, %f23;
	// begin inline asm
	{  cvt.rn.f16.f32 %rs66, %f25;}

	// end inline asm
$L__BB3_7:
	cvta.to.global.u64 	%rd6, %rd2;
	add.s64 	%rd8, %rd6, %rd4;
	mov.b32 	%r9, {%rs65, %rs66};
	st.global.u32 	[%rd8], %r9;
$L__BB3_8:
	ret;

}
	// .globl	sigmoid_kernel_f16x8_pack
.visible .entry sigmoid_kernel_f16x8_pack(
	.param .u64 .ptr .align 1 sigmoid_kernel_f16x8_pack_param_0,
	.param .u64 .ptr .align 1 sigmoid_kernel_f16x8_pack_param_1,
	.param .u32 sigmoid_kernel_f16x8_pack_param_2
)
{
	.reg .pred 	%p<18>;
	.reg .b16 	%rs<252>;
	.reg .b32 	%r<16>;
	.reg .b32 	%f<102>;
	.reg .b64 	%rd<9>;

	ld.param.u64 	%rd1, [sigmoid_kernel_f16x8_pack_param_0];
	ld.param.u64 	%rd2, [sigmoid_kernel_f16x8_pack_param_1];
	ld.param.u32 	%r2, [sigmoid_kernel_f16x8_pack_param_2];
	mov.u32 	%r3, %ctaid.x;
	mov.u32 	%r4, %ntid.x;
	mov.u32 	%r5, %tid.x;
	mad.lo.s32 	%r6, %r3, %r4, %r5;
	shl.b32 	%r1, %r6, 3;
	or.b32  	%r7, %r1, 7;
	setp.ge.s32 	%p1, %r7, %r2;
	@%p1 bra 	$L__BB4_26;
	cvta.to.global.u64 	%rd3, %rd1;
	mov.f32 	%f29, 0f3F800000;
	// begin inline asm
	{  cvt.rn.f16.f32 %rs40, %f29;}

	// end inline asm
	mul.wide.s32 	%rd4, %r1, 2;
	add.s64 	%rd5, %rd3, %rd4;
	ld.global.v4.f32 	{%f37, %f1, %f2, %f3}, [%rd5];
	mov.f32 	%f30, 0fC11B43D5;
	// begin inline asm
	{  cvt.rn.f16.f32 %rs41, %f30;}

	// end inline asm
	mov.f32 	%f31, 0f42B0C0A5;
	// begin inline asm
	{  cvt.rn.f16.f32 %rs42, %f31;}

	// end inline asm
	// begin inline asm
	{  cvt.f32.f16 %f32, %rs40;}

	// end inline asm
	mov.b32 	%r8, %f37;
	mov.b32 	{%rs45, %rs4}, %r8;
	// begin inline asm
	{max.f16 %rs44,%rs45,%rs41;
}
	// end inline asm
	// begin inline asm
	{min.f16 %rs47,%rs44,%rs42;
}
	// end inline asm
	// begin inline asm
	{neg.f16 %rs50,%rs47;
}
	// end inline asm
	// begin inline asm
	{.reg.b32         f, C, nZ;       
 .reg.b16         h,r;            
  mov.b16         h,%rs50;           
  cvt.f32.f16     f,h;            
  mov.b32         C, 0x3fb8aa3bU; 
  mov.b32         nZ, 0x80000000U;
  fma.rn.f32      f,f,C,nZ;       
  ex2.approx.ftz.f32  f,f;        
  cvt.rn.f16.f32      r,f;        
{.reg.b16 spc, ulp, p;
  mov.b16 spc,0X1F79U;
  mov.b16 ulp,0x9400U;
  set.eq.f16.f16 p,h, spc;
  fma.rn.f16 r,p,ulp,r;
}
{.reg.b16 spc, ulp, p;
  mov.b16 spc,0X25CFU;
  mov.b16 ulp,0x9400U;
  set.eq.f16.f16 p,h, spc;
  fma.rn.f16 r,p,ulp,r;
}
{.reg.b16 spc, ulp, p;
  mov.b16 spc,0XC13BU;
  mov.b16 ulp,0x0400U;
  set.eq.f16.f16 p,h, spc;
  fma.rn.f16 r,p,ulp,r;
}
{.reg.b16 spc, ulp, p;
  mov.b16 spc,0XC1EFU;
  mov.b16 ulp,0x0200U;
  set.eq.f16.f16 p,h, spc;
  fma.rn.f16 r,p,ulp,r;
}
  mov.b16         %rs52,r;           
}
	// end inline asm
	// begin inline asm
	{add.f16 %rs54,%rs40,%rs52;
}
	// end inline asm
	// begin inline asm
	{  cvt.f32.f16 %f33, %rs54;}

	// end inline asm
	// begin inline asm
	{rcp.approx.ftz.f32 %f34, %f33;
}
	// end inline asm
	mul.f32 	%f36, %f32, %f34;
	// begin inline asm
	{  cvt.rn.f16.f32 %rs244, %f36;}

	// end inline asm
	// begin inline asm
	{abs.f16 %rs59,%rs244;
}
	// end inline asm
	mov.b16 	%rs63, 143;
	// begin inline asm
	{ .reg .pred __$temp3;
  setp.lt.f16  __$temp3, %rs59, %rs63;
  selp.u16 %rs61, 1, 0, __$temp3;}
	// end inline asm
	setp.eq.s16 	%p2, %rs61, 0;
	@%p2 bra 	$L__BB4_4;
	mov.f32 	%f38, 0f00000000;
	// begin inline asm
	{  cvt.rn.f16.f32 %rs64, %f38;}

	// end inline asm
	// begin inline asm
	{ .reg .pred __$temp3;
  setp.lt.f16  __$temp3, %rs64, %rs59;
  selp.u16 %rs65, 1, 0, __$temp3;}
	// end inline asm
	setp.eq.s16 	%p3, %rs65, 0;
	@%p3 bra 	$L__BB4_4;
	neg.f32 	%f40, %f33;
	fma.rn.f32 	%f41, %f40, %f36, %f32;
	fma.rn.f32 	%f39, %f34, %f41, %f36;
	// begin inline asm
	{  cvt.rn.f16.f32 %rs244, %f39;}

	// end inline asm
$L__BB4_4:
	// begin inline asm
	{max.f16 %rs69,%rs4,%rs41;
}
	// end inline asm
	// begin inline asm
	{min.f16 %rs72,%rs69,%rs42;
}
	// end inline asm
	// begin inline asm
	{neg.f16 %rs75,%rs72;
}
	// end inline asm
	// begin inline asm
	{.reg.b32         f, C, nZ;       
 .reg.b16         h,r;            
  mov.b16         h,%rs75;           
  cvt.f32.f16     f,h;            
  mov.b32         C, 0x3fb8aa3bU; 
  mov.b32         nZ, 0x80000000U;
  fma.rn.f32      f,f,C,nZ;       
  ex2.approx.ftz.f32  f,f;        
  cvt.rn.f16.f32      r,f;        
{.reg.b16 spc, ulp, p;
  mov.b16 spc,0X1F79U;
  mov.b16 ulp,0x9400U;
  set.eq.f16.f16 p,h, spc;
  fma.rn.f16 r,p,ulp,r;
}
{.reg.b16 spc, ulp, p;
  mov.b16 spc,0X25CFU;
  mov.b16 ulp,0x9400U;
  set.eq.f16.f16 p,h, spc;
  fma.rn.f16 r,p,ulp,r;
}
{.reg.b16 spc, ulp, p;
  mov.b16 spc,0XC13BU;
  mov.b16 ulp,0x0400U;
  set.eq.f16.f16 p,h, spc;
  fma.rn.f16 r,p,ulp,r;
}
{.reg.b16 spc, ulp, p;
  mov.b16 spc,0XC1EFU;
  mov.b16 ulp,0x0200U;
  set.eq.f16.f16 p,h, spc;
  fma.rn.f16 r,p,ulp,r;
}
  mov.b16         %rs77,r;           
}
	// end inline asm
	// begin inline asm
	{add.f16 %rs79,%rs40,%rs77;
}
	// end inline asm
	// begin inline asm
	{  cvt.f32.f16 %f42, %rs79;}

	// end inline asm
	// begin inline asm
	{rcp.approx.ftz.f32 %f43, %f42;
}
	// end inline asm
	mul.f32 	%f45, %f32, %f43;
	// begin inline asm
	{  cvt.rn.f16.f32 %rs245, %f45;}

	// end inline asm
	// begin inline asm
	{abs.f16 %rs84,%rs245;
}
	// end inline asm
	mov.b16 	%rs88, 143;
	// begin inline asm
	{ .reg .pred __$temp3;
  setp.lt.f16  __$temp3, %rs84, %rs88;
  selp.u16 %rs86, 1, 0, __$temp3;}
	// end inline asm
	setp.eq.s16 	%p4, %rs86, 0;
	@%p4 bra 	$L__BB4_7;
	mov.f32 	%f46, 0f00000000;
	// begin inline asm
	{  cvt.rn.f16.f32 %rs89, %f46;}

	// end inline asm
	// begin inline asm
	{ .reg .pred __$temp3;
  setp.lt.f16  __$temp3, %rs89, %rs84;
  selp.u16 %rs90, 1, 0, __$temp3;}
	// end inline asm
	setp.eq.s16 	%p5, %rs90, 0;
	@%p5 bra 	$L__BB4_7;
	neg.f32 	%f48, %f42;
	fma.rn.f32 	%f49, %f48, %f45, %f32;
	fma.rn.f32 	%f47, %f43, %f49, %f45;
	// begin inline asm
	{  cvt.rn.f16.f32 %rs245, %f47;}

	// end inline asm
$L__BB4_7:
	mov.b32 	%r9, %f1;
	mov.b32 	{%rs95, %rs13}, %r9;
	// begin inline asm
	{max.f16 %rs94,%rs95,%rs41;
}
	// end inline asm
	// begin inline asm
	{min.f16 %rs97,%rs94,%rs42;
}
	// end inline asm
	// begin inline asm
	{neg.f16 %rs100,%rs97;
}
	// end inline asm
	// begin inline asm
	{.reg.b32         f, C, nZ;       
 .reg.b16         h,r;            
  mov.b16         h,%rs100;           
  cvt.f32.f16     f,h;            
  mov.b32         C, 0x3fb8aa3bU; 
  mov.b32         nZ, 0x80000000U;
  fma.rn.f32      f,f,C,nZ;       
  ex2.approx.ftz.f32  f,f;        
  cvt.rn.f16.f32      r,f;        
{.reg.b16 spc, ulp, p;
  mov.b16 spc,0X1F79U;
  mov.b16 ulp,0x9400U;
  set.eq.f16.f16 p,h, spc;
  fma.rn.f16 r,p,ulp,r;
}
{.reg.b16 spc, ulp, p;
  mov.b16 spc,0X25CFU;
  mov.b16 ulp,0x9400U;
  set.eq.f16.f16 p,h, spc;
  fma.rn.f16 r,p,ulp,r;
}
{.reg.b16 spc, ulp, p;
  mov.b16 spc,0XC13BU;
  mov.b16 ulp,0x0400U;
  set.eq.f16.f16 p,h, spc;
  fma.rn.f16 r,p,ulp,r;
}
{.reg.b16 spc, ulp, p;
  mov.b16 spc,0XC1EFU;
  mov.b16 ulp,0x0200U;
  set.eq.f16.f16 p,h, spc;
  fma.rn.f16 r,p,ulp,r;
}
  mov.b16         %rs102,r;           
}
	// end inline asm
	// begin inline asm
	{add.f16 %rs104,%rs40,%rs102;
}
	// end inline asm
	// begin inline asm
	{  cvt.f32.f16 %f50, %rs104;}

	// end inline asm
	// begin inline asm
	{rcp.approx.ftz.f32 %f51, %f50;
}
	// end inline asm
	mul.f32 	%f53, %f32, %f51;
	// begin inline asm
	{  cvt.rn.f16.f32 %rs246, %f53;}

	// end inline asm
	// begin inline asm
	{abs.f16 %rs109,%rs246;
}
	// end inline asm
	mov.b16 	%rs113, 143;
	// begin inline asm
	{ .reg .pred __$temp3;
  setp.lt.f16  __$temp3, %rs109, %rs113;
  selp.u16 %rs111, 1, 0, __$temp3;}
	// end inline asm
	setp.eq.s16 	%p6, %rs111, 0;
	@%p6 bra 	$L__BB4_10;
	mov.f32 	%f54, 0f00000000;
	// begin inline asm
	{  cvt.rn.f16.f32 %rs114, %f54;}

	// end inline asm
	// begin inline asm
	{ .reg .pred __$temp3;
  setp.lt.f16  __$temp3, %rs114, %rs109;
  selp.u16 %rs115, 1, 0, __$temp3;}
	// end inline asm
	setp.eq.s16 	%p7, %rs115, 0;
	@%p7 bra 	$L__BB4_10;
	neg.f32 	%f56, %f50;
	fma.rn.f32 	%f57, %f56, %f53, %f32;
	fma.rn.f32 	%f55, %f51, %f57, %f53;
	// begin inline asm
	{  cvt.rn.f16.f32 %rs246, %f55;}

	// end inline asm
$L__BB4_10:
	// begin inline asm
	{max.f16 %rs119,%rs13,%rs41;
}
	// end inline asm
	// begin inline asm
	{min.f16 %rs122,%rs119,%rs42;
}
	// end inline asm
	// begin inline asm
	{neg.f16 %rs125,%rs122;
}
	// end inline asm
	// begin inline asm
	{.reg.b32         f, C, nZ;       
 .reg.b16         h,r;            
  mov.b16         h,%rs125;           
  cvt.f32.f16     f,h;            
  mov.b32         C, 0x3fb8aa3bU; 
  mov.b32         nZ, 0x80000000U;
  fma.rn.f32      f,f,C,nZ;       
  ex2.approx.ftz.f32  f,f;        
  cvt.rn.f16.f32      r,f;        
{.reg.b16 spc, ulp, p;
  mov.b16 spc,0X1F79U;
  mov.b16 ulp,0x9400U;
  set.eq.f16.f16 p,h, spc;
  fma.rn.f16 r,p,ulp,r;
}
{.reg.b16 spc, ulp, p;
  mov.b16 spc,0X25CFU;
  mov.b16 ulp,0x9400U;
  set.eq.f16.f16 p,h, spc;
  fma.rn.f16 r,p,ulp,r;
}
{.reg.b16 spc, ulp, p;
  mov.b16 spc,0XC13BU;
  mov.b16 ulp,0x0400U;
  set.eq.f16.f16 p,h, spc;
  fma.rn.f16 r,p,ulp,r;
}
{.reg.b16 spc, ulp, p;
  mov.b16 spc,0XC1EFU;
  mov.b16 ulp,0x0200U;
  set.eq.f16.f16 p,h, spc;
  fma.rn.f16 r,p,ulp,r;
}
  mov.b16         %rs127,r;           
}
	// end inline asm
	// begin inline asm
	{add.f16 %rs129,%rs40,%rs127;
}
	// end inline asm
	// begin inline asm
	{  cvt.f32.f16 %f58, %rs129;}

	// end inline asm
	// begin inline asm
	{rcp.approx.ftz.f32 %f59, %f58;
}
	// end inline asm
	mul.f32 	%f61, %f32, %f59;
	// begin inline asm
	{  cvt.rn.f16.f32 %rs247, %f61;}

	// end inline asm
	// begin inline asm
	{abs.f16 %rs134,%rs247;
}
	// end inline asm
	mov.b16 	%rs138, 143;
	// begin inline asm
	{ .reg .pred __$temp3;
  setp.lt.f16  __$temp3, %rs134, %rs138;
  selp.u16 %rs136, 1, 0, __$temp3;}
	// end inline asm
	setp.eq.s16 	%p8, %rs136, 0;
	@%p8 bra 	$L__BB4_13;
	mov.f32 	%f62, 0f00000000;
	// begin inline asm
	{  cvt.rn.f16.f32 %rs139, %f62;}

	// end inline asm
	// begin inline asm
	{ .reg .pred __$temp3;
  setp.lt.f16  __$temp3, %rs139, %rs134;
  selp.u16 %rs140, 1, 0, __$temp3;}
	// end inline asm
	setp.eq.s16 	%p9, %rs140, 0;
	@%p9 bra 	$L__BB4_13;
	neg.f32 	%f64, %f58;
	fma.rn.f32 	%f65, %f64, %f61, %f32;
	fma.rn.f32 	%f63, %f59, %f65, %f61;
	// begin inline asm
	{  cvt.rn.f16.f32 %rs247, %f63;}

	// end inline asm
$L__BB4_13:
	mov.b32 	%r10, %f2;
	mov.b32 	{%rs145, %rs22}, %r10;
	// begin inline asm
	{max.f16 %rs144,%rs145,%rs41;
}
	// end inline asm
	// begin inline asm
	{min.f16 %rs147,%rs144,%rs42;
}
	// end inline asm
	// begin inline asm
	{neg.f16 %rs150,%rs147;
}
	// end inline asm
	// begin inline asm
	{.reg.b32         f, C, nZ;       
 .reg.b16         h,r;            
  mov.b16         h,%rs150;           
  cvt.f32.f16     f,h;            
  mov.b32         C, 0x3fb8aa3bU; 
  mov.b32         nZ, 0x80000000U;
  fma.rn.f32      f,f,C,nZ;       
  ex2.approx.ftz.f32  f,f;        
  cvt.rn.f16.f32      r,f;        
{.reg.b16 spc, ulp, p;
  mov.b16 spc,0X1F79U;
  mov.b16 ulp,0x9400U;
  set.eq.f16.f16 p,h, spc;
  fma.rn.f16 r,p,ulp,r;
}
{.reg.b16 spc, ulp, p;
  mov.b16 spc,0X25CFU;
  mov.b16 ulp,0x9400U;
  set.eq.f16.f16 p,h, spc;
  fma.rn.f16 r,p,ulp,r;
}
{.reg.b16 spc, ulp, p;
  mov.b16 spc,0XC13BU;
  mov.b16 ulp,0x0400U;
  set.eq.f16.f16 p,h, spc;
  fma.rn.f16 r,p,ulp,r;
}
{.reg.b16 spc, ulp, p;
  mov.b16 spc,0XC1EFU;
  mov.b16 ulp,0x0200U;
  set.eq.f16.f16 p,h, spc;
  fma.rn.f16 r,p,ulp,r;
}
  mov.b16         %rs152,r;           
}
	// end inline asm
	// begin inline asm
	{add.f16 %rs154,%rs40,%rs152;
}
	// end inline asm
	// begin inline asm
	{  cvt.f32.f16 %f66, %rs154;}

	// end inline asm
	// begin inline asm
	{rcp.approx.ftz.f32 %f67, %f66;
}
	// end inline asm
	mul.f32 	%f69, %f32, %f67;
	// begin inline asm
	{  cvt.rn.f16.f32 %rs248, %f69;}

	// end inline asm
	// begin inline asm
	{abs.f16 %rs159,%rs248;
}
	// end inline asm
	mov.b16 	%rs163, 143;
	// begin inline asm
	{ .reg .pred __$temp3;
  setp.lt.f16  __$temp3, %rs159, %rs163;
  selp.u16 %rs161, 1, 0, __$temp3;}
	// end inline asm
	setp.eq.s16 	%p10, %rs161, 0;
	@%p10 bra 	$L__BB4_16;
	mov.f32 	%f70, 0f00000000;
	// begin inline asm
	{  cvt.rn.f16.f32 %rs164, %f70;}

	// end inline asm
	// begin inline asm
	{ .reg .pred __$temp3;
  setp.lt.f16  __$temp3, %rs164, %rs159;
  selp.u16 %rs165, 1, 0, __$temp3;}
	// end inline asm
	setp.eq.s16 	%p11, %rs165, 0;
	@%p11 bra 	$L__BB4_16;
	neg.f32 	%f72, %f66;
	fma.rn.f32 	%f73, %f72, %f69, %f32;
	fma.rn.f32 	%f71, %f67, %f73, %f69;
	// begin inline asm
	{  cvt.rn.f16.f32 %rs248, %f71;}

	// end inline asm
$L__BB4_16:
	// begin inline asm
	{max.f16 %rs169,%rs22,%rs41;
}
	// end inline asm
	// begin inline asm
	{min.f16 %rs172,%rs169,%rs42;
}
	// end inline asm
	// begin inline asm
	{neg.f16 %rs175,%rs172;
}
	// end inline asm
	// begin inline asm
	{.reg.b32         f, C, nZ;       
 .reg.b16         h,r;            
  mov.b16         h,%rs175;           
  cvt.f32.f16     f,h;            
  mov.b32         C, 0x3fb8aa3bU; 
  mov.b32         nZ, 0x80000000U;
  fma.rn.f32      f,f,C,nZ;       
  ex2.approx.ftz.f32  f,f;        
  cvt.rn.f16.f32      r,f;        
{.reg.b16 spc, ulp, p;
  mov.b16 spc,0X1F79U;
  mov.b16 ulp,0x9400U;
  set.eq.f16.f16 p,h, spc;
  fma.rn.f16 r,p,ulp,r;
}
{.reg.b16 spc, ulp, p;
  mov.b16 spc,0X25CFU;
  mov.b16 ulp,0x9400U;
  set.eq.f16.f16 p,h, spc;
  fma.rn.f16 r,p,ulp,r;
}
{.reg.b16 spc, ulp, p;
  mov.b16 spc,0XC13BU;
  mov.b16 ulp,0x0400U;
  set.eq.f16.f16 p,h, spc;
  fma.rn.f16 r,p,ulp,r;
}
{.reg.b16 spc, ulp, p;
  mov.b16 spc,0XC1EFU;
  mov.b16 ulp,0x0200U;
  set.eq.f16.f16 p,h, spc;
  fma.rn.f16 r,p,ulp,r;
}
  mov.b16         %rs177,r;           
}
	// end inline asm
	// begin inline asm
	{add.f16 %rs179,%rs40,%rs177;
}
	// end inline asm
	// begin inline asm
	{  cvt.f32.f16 %f74, %rs179;}

	// end inline asm
	// begin inline asm
	{rcp.approx.ftz.f32 %f75, %f74;
}
	// end inline asm
	mul.f32 	%f77, %f32, %f75;
	// begin inline asm
	{  cvt.rn.f16.f32 %rs249, %f77;}

	// end inline asm
	// begin inline asm
	{abs.f16 %rs184,%rs249;
}
	// end inline asm
	mov.b16 	%rs188, 143;
	// begin inline asm
	{ .reg .pred __$temp3;
  setp.lt.f16  __$temp3, %rs184, %rs188;
  selp.u16 %rs186, 1, 0, __$temp3;}
	// end inline asm
	setp.eq.s16 	%p12, %rs186, 0;
	@%p12 bra 	$L__BB4_19;
	mov.f32 	%f78, 0f00000000;
	// begin inline asm
	{  cvt.rn.f16.f32 %rs189, %f78;}

	// end inline asm
	// begin inline asm
	{ .reg .pred __$temp3;
  setp.lt.f16  __$temp3, %rs189, %rs184;
  selp.u16 %rs190, 1, 0, __$temp3;}
	// end inline asm
	setp.eq.s16 	%p13, %rs190, 0;
	@%p13 bra 	$L__BB4_19;
	neg.f32 	%f80, %f74;
	fma.rn.f32 	%f81, %f80, %f77, %f32;
	fma.rn.f32 	%f79, %f75, %f81, %f77;
	// begin inline asm
	{  cvt.rn.f16.f32 %rs249, %f79;}

	// end inline asm
$L__BB4_19:
	mov.b32 	%r11, %f3;
	mov.b32 	{%rs195, %rs31}, %r11;
	// begin inline asm
	{max.f16 %rs194,%rs195,%rs41;
}
	// end inline asm
	// begin inline asm
	{min.f16 %rs197,%rs194,%rs42;
}
	// end inline asm
	// begin inline asm
	{neg.f16 %rs200,%rs197;
}
	// end inline asm
	// begin inline asm
	{.reg.b32         f, C, nZ;       
 .reg.b16         h,r;            
  mov.b16         h,%rs200;           
  cvt.f32.f16     f,h;            
  mov.b32         C, 0x3fb8aa3bU; 
  mov.b32         nZ, 0x80000000U;
  fma.rn.f32      f,f,C,nZ;       
  ex2.approx.ftz.f32  f,f;        
  cvt.rn.f16.f32      r,f;        
{.reg.b16 spc, ulp, p;
  mov.b16 spc,0X1F79U;
  mov.b16 ulp,0x9400U;
  set.eq.f16.f16 p,h, spc;
  fma.rn.f16 r,p,ulp,r;
}
{.reg.b16 spc, ulp, p;
  mov.b16 spc,0X25CFU;
  mov.b16 ulp,0x9400U;
  set.eq.f16.f16 p,h, spc;
  fma.rn.f16 r,p,ulp,r;
}
{.reg.b16 spc, ulp, p;
  mov.b16 spc,0XC13BU;
  mov.b16 ulp,0x0400U;
  set.eq.f16.f16 p,h, spc;
  fma.rn.f16 r,p,ulp,r;
}
{.reg.b16 spc, ulp, p;
  mov.b16 spc,0XC1EFU;
  mov.b16 ulp,0x0200U;
  set.eq.f16.f16 p,h, spc;
  fma.rn.f16 r,p,ulp,r;
}
  mov.b16         %rs202,r;           
}
	// end inline asm
	// begin inline asm
	{add.f16 %rs204,%rs40,%rs202;
}
	// end inline asm
	// begin inline asm
	{  cvt.f32.f16 %f82, %rs204;}

	// end inline asm
	// begin inline asm
	{rcp.approx.ftz.f32 %f83, %f82;
}
	// end inline asm
	mul.f32 	%f85, %f32, %f83;
	// begin inline asm
	{  cvt.rn.f16.f32 %rs250, %f85;}

	// end inline asm
	// begin inline asm
	{abs.f16 %rs209,%rs250;
}
	// end inline asm
	mov.b16 	%rs213, 143;
	// begin inline asm
	{ .reg .pred __$temp3;
  setp.lt.f16  __$temp3, %rs209, %rs213;
  selp.u16 %rs211, 1, 0, __$temp3;}
	// end inline asm
	setp.eq.s16 	%p14, %rs211, 0;
	@%p14 bra 	$L__BB4_22;
	mov.f32 	%f86, 0f00000000;
	// begin inline asm
	{  cvt.rn.f16.f32 %rs214, %f86;}

	// end inline asm
	// begin inline asm
	{ .reg .pred __$temp3;
  setp.lt.f16  __$temp3, %rs214, %rs209;
  selp.u16 %rs215, 1, 0, __$temp3;}
	// end inline asm
	setp.eq.s16 	%p15, %rs215, 0;
	@%p15 bra 	$L__BB4_22;
	neg.f32 	%f88, %f82;
	fma.rn.f32 	%f89, %f88, %f85, %f32;
	fma.rn.f32 	%f87, %f83, %f89, %f85;
	// begin inline asm
	{  cvt.rn.f16.f32 %rs250, %f87;}

	// end inline asm
$L__BB4_22:
	// begin inline asm
	{max.f16 %rs219,%rs31,%rs41;
}
	// end inline asm
	// begin inline asm
	{min.f16 %rs222,%rs219,%rs42;
}
	// end inline asm
	// begin inline asm
	{neg.f16 %rs225,%rs222;
}
	// end inline asm
	// begin inline asm
	{.reg.b32         f, C, nZ;       
 .reg.b16         h,r;            
  mov.b16         h,%rs225;           
  cvt.f32.f16     f,h;            
  mov.b32         C, 0x3fb8aa3bU; 
  mov.b32         nZ, 0x80000000U;
  fma.rn.f32      f,f,C,nZ;       
  ex2.approx.ftz.f32  f,f;        
  cvt.rn.f16.f32      r,f;        
{.reg.b16 spc, ulp, p;
  mov.b16 spc,0X1F79U;
  mov.b16 ulp,0x9400U;
  set.eq.f16.f16 p,h, spc;
  fma.rn.f16 r,p,ulp,r;
}
{.reg.b16 spc, ulp, p;
  mov.b16 spc,0X25CFU;
  mov.b16 ulp,0x9400U;
  set.eq.f16.f16 p,h, spc;
  fma.rn.f16 r,p,ulp,r;
}
{.reg.b16 spc, ulp, p;
  mov.b16 spc,0XC13BU;
  mov.b16 ulp,0x0400U;
  set.eq.f16.f16 p,h, spc;
  fma.rn.f16 r,p,ulp,r;
}
{.reg.b16 spc, ulp, p;
  mov.b16 spc,0XC1EFU;
  mov.b16 ulp,0x0200U;
  set.eq.f16.f16 p,h, spc;
  fma.rn.f16 r,p,ulp,r;
}
  mov.b16         %rs227,r;           
}
	// end inline asm
	// begin inline asm
	{add.f16 %rs229,%rs40,%rs227;
}
	// end inline asm
	// begin inline asm
	{  cvt.f32.f16 %f90, %rs229;}

	// end inline asm
	// begin inline asm
	{rcp.approx.ftz.f32 %f91, %f90;
}
	// end inline asm
	mul.f32 	%f93, %f32, %f91;
	// begin inline asm
	{  cvt.rn.f16.f32 %rs251, %f93;}

	// end inline asm
	// begin inline asm
	{abs.f16 %rs234,%rs251;
}
	// end inline asm
	mov.b16 	%rs238, 143;
	// begin inline asm
	{ .reg .pred __$temp3;
  setp.lt.f16  __$temp3, %rs234, %rs238;
  selp.u16 %rs236, 1, 0, __$temp3;}
	// end inline asm
	setp.eq.s16 	%p16, %rs236, 0;
	@%p16 bra 	$L__BB4_25;
	mov.f32 	%f94, 0f00000000;
	// begin inline asm
	{  cvt.rn.f16.f32 %rs239, %f94;}

	// end inline asm
	// begin inline asm
	{ .reg .pred __$temp3;
  setp.lt.f16  __$temp3, %rs239, %rs234;
  selp.u16 %rs240, 1, 0, __$temp3;}
	// end inline asm
	setp.eq.s16 	%p17, %rs240, 0;
	@%p17 bra 	$L__BB4_25;
	neg.f32 	%f96, %f90;
	fma.rn.f32 	%f97, %f96, %f93, %f32;
	fma.rn.f32 	%f95, %f91, %f97, %f93;
	// begin inline asm
	{  cvt.rn.f16.f32 %rs251, %f95;}

	// end inline asm
$L__BB4_25:
	cvta.to.global.u64 	%rd6, %rd2;
	add.s64 	%rd8, %rd6, %rd4;
	mov.b32 	%r12, {%rs244, %rs245};
	mov.b32 	%r13, {%rs246, %rs247};
	mov.b32 	%r14, {%rs250, %rs251};
	mov.b32 	%f98, %r14;
	mov.b32 	%r15, {%rs248, %rs249};
	mov.b32 	%f99, %r15;
	mov.b32 	%f100, %r13;
	mov.b32 	%f101, %r12;
	st.global.v4.f32 	[%rd8], {%f101, %f100, %f99, %f98};
$L__BB4_26:
	ret;

}


// ===== COMPILED SASS (sm_100) =====

	.target	sm_100

	.elftype	@"ET_EXEC"


//--------------------- .note.nv.tkinfo           --------------------------
	.section	.note.nv.tkinfo,"",@"SHT_NOTE"
	.sectionflags	@"SHF_NOTE_NV_TKINFO"
	.tkinfo
        /*0018*/ 	.word	0x00000002
        /*0030*/ 	.string	""
        /*0030*/ 	.string	"ptxas"
        /*0030*/ 	.string	"Cuda compilation tools, release 13.0, V13.0.88"
        /*0030*/ 	.string	"Build cuda_13.0.r13.0/compiler.36424714_0"
        /*0030*/ 	.string	"-arch sm_100 -m 64 "



//--------------------- .note.nv.cuinfo           --------------------------
	.section	.note.nv.cuinfo,"",@"SHT_NOTE"
	.sectionflags	@"SHF_NOTE_NV_CUINFO"
        /*0018*/ 	.short	0x0002
        /*001a*/ 	.short	0x0064
        /*001c*/ 	.short	0x0082
	.zero		2


//--------------------- .nv.info                  --------------------------
	.section	.nv.info,"",@"SHT_CUDA_INFO"
	.align	4


	//----- nvinfo : EIATTR_REGCOUNT
	.align		4
        /*0000*/ 	.byte	0x04, 0x2f
        /*0002*/ 	.short	(.L_1 - .L_0)
	.align		4
.L_0:
        /*0004*/ 	.word	index@(sigmoid_kernel_f32)
        /*0008*/ 	.word	0x0000000e


	//----- nvinfo : EIATTR_FRAME_SIZE
	.align		4
.L_1:
        /*000c*/ 	.byte	0x04, 0x11
        /*000e*/ 	.short	(.L_3 - .L_2)
	.align		4
.L_2:
        /*0010*/ 	.word	index@($__internal_1_$__cuda_sm20_rcp_rn_f32_slowpath)
        /*0014*/ 	.word	0x00000000


	//----- nvinfo : EIATTR_FRAME_SIZE
	.align		4
.L_3:
        /*0018*/ 	.byte	0x04, 0x11
        /*001a*/ 	.short	(.L_5 - .L_4)
	.align		4
.L_4:
        /*001c*/ 	.word	index@(sigmoid_kernel_f32)
        /*0020*/ 	.word	0x00000000


	//----- nvinfo : EIATTR_REGCOUNT
	.align		4
.L_5:
        /*0024*/ 	.byte	0x04, 0x2f
        /*0026*/ 	.short	(.L_7 - .L_6)
	.align		4
.L_6:
        /*0028*/ 	.word	index@(sigmoid_kernel_f32x4)
        /*002c*/ 	.word	0x00000012


	//----- nvinfo : EIATTR_FRAME_SIZE
	.align		4
.L_7:
        /*0030*/ 	.byte	0x04, 0x11
        /*0032*/ 	.short	(.L_9 - .L_8)
	.align		4
.L_8:
        /*0034*/ 	.word	index@($__internal_0_$__cuda_sm20_rcp_rn_f32_slowpath)
        /*0038*/ 	.word	0x00000000


	//----- nvinfo : EIATTR_FRAME_SIZE
	.align		4
.L_9:
        /*003c*/ 	.byte	0x04, 0x11
        /*003e*/ 	.short	(.L_11 - .L_10)
	.align		4
.L_10:
        /*0040*/ 	.word	index@(sigmoid_kernel_f32x4)
        /*0044*/ 	.word	0x00000000


	//----- nvinfo : EIATTR_REGCOUNT
	.align		4
.L_11:
        /*0048*/ 	.byte	0x04, 0x2f
        /*004a*/ 	.short	(.L_13 - .L_12)
	.align		4
.L_12:
        /*004c*/ 	.word	index@(sigmoid_kernel_f16)
        /*0050*/ 	.word	0x0000000c


	//----- nvinfo : EIATTR_FRAME_SIZE
	.align		4
.L_13:
        /*0054*/ 	.byte	0x04, 0x11
        /*0056*/ 	.short	(.L_15 - .L_14)
	.align		4
.L_14:
        /*0058*/ 	.word	index@(sigmoid_kernel_f16)
        /*005c*/ 	.word	0x00000000


	//----- nvinfo : EIATTR_REGCOUNT
	.align		4
.L_15:
        /*0060*/ 	.byte	0x04, 0x2f
        /*0062*/ 	.short	(.L_17 - .L_16)
	.align		4
.L_16:
        /*0064*/ 	.word	index@(sigmoid_kernel_f16x2)
        /*0068*/ 	.word	0x0000000e


	//----- nvinfo : EIATTR_FRAME_SIZE
	.align		4
.L_17:
        /*006c*/ 	.byte	0x04, 0x11
        /*006e*/ 	.short	(.L_19 - .L_18)
	.align		4
.L_18:
        /*0070*/ 	.word	index@(sigmoid_kernel_f16x2)
        /*0074*/ 	.word	0x00000000


	//----- nvinfo : EIATTR_REGCOUNT
	.align		4
.L_19:
        /*0078*/ 	.byte	0x04, 0x2f
        /*007a*/ 	.short	(.L_21 - .L_20)
	.align		4
.L_20:
        /*007c*/ 	.word	index@(sigmoid_kernel_f16x8_pack)
        /*0080*/ 	.word	0x00000020


	//----- nvinfo : EIATTR_FRAME_SIZE
	.align		4
.L_21:
        /*0084*/ 	.byte	0x04, 0x11
        /*0086*/ 	.short	(.L_23 - .L_22)
	.align		4
.L_22:
        /*0088*/ 	.word	index@(sigmoid_kernel_f16x8_pack)
        /*008c*/ 	.word	0x00000000


	//----- nvinfo : EIATTR_MIN_STACK_SIZE
	.align		4
.L_23:
        /*0090*/ 	.byte	0x04, 0x12
        /*0092*/ 	.short	(.L_25 - .L_24)
	.align		4
.L_24:
        /*0094*/ 	.word	index@(sigmoid_kernel_f16x8_pack)
        /*0098*/ 	.word	0x00000000


	//----- nvinfo : EIATTR_MIN_STACK_SIZE
	.align		4
.L_25:
        /*009c*/ 	.byte	0x04, 0x12
        /*009e*/ 	.short	(.L_27 - .L_26)
	.align		4
.L_26:
        /*00a0*/ 	.word	index@(sigmoid_kernel_f16x2)
        /*00a4*/ 	.word	0x00000000


	//----- nvinfo : EIATTR_MIN_STACK_SIZE
	.align		4
.L_27:
        /*00a8*/ 	.byte	0x04, 0x12
        /*00aa*/ 	.short	(.L_29 - .L_28)
	.align		4
.L_28:
        /*00ac*/ 	.word	index@(sigmoid_kernel_f16)
        /*00b0*/ 	.word	0x00000000


	//----- nvinfo : EIATTR_MIN_STACK_SIZE
	.align		4
.L_29:
        /*00b4*/ 	.byte	0x04, 0x12
        /*00b6*/ 	.short	(.L_31 - .L_30)
	.align		4
.L_30:
        /*00b8*/ 	.word	index@(sigmoid_kernel_f32x4)
        /*00bc*/ 	.word	0x00000000


	//----- nvinfo : EIATTR_MIN_STACK_SIZE
	.align		4
.L_31:
        /*00c0*/ 	.byte	0x04, 0x12
        /*00c2*/ 	.short	(.L_33 - .L_32)
	.align		4
.L_32:
        /*00c4*/ 	.word	index@(sigmoid_kernel_f32)
        /*00c8*/ 	.word	0x00000000
.L_33:


//--------------------- .nv.compat                --------------------------
	.section	.nv.compat,"",@"SHT_CUDA_COMPAT_INFO"
	.align	4
        /*0000*/ 	.byte	0x02, 0x09, 0x00, 0x00, 0x02, 0x02, 0x01, 0x00, 0x02, 0x05, 0x05, 0x00, 0x03, 0x07, 0x01, 0x01
        /*0010*/ 	.byte	0x02, 0x03, 0x00, 0x00, 0x02, 0x06, 0x01, 0x00, 0x04, 0x0b, 0x08, 0x00, 0x09, 0x00, 0x00, 0x00
        /*0020*/ 	.byte	0x00, 0x00, 0x00, 0x00


//--------------------- .nv.info.sigmoid_kernel_f16x8_pack --------------------------
	.section	.nv.info.sigmoid_kernel_f16x8_pack,"",@"SHT_CUDA_INFO"
	.sectionflags	@""
	.align	4


	//----- nvinfo : EIATTR_CUDA_API_VERSION
	.align		4
        /*0000*/ 	.byte	0x04, 0x37
        /*0002*/ 	.short	(.L_35 - .L_34)
.L_34:
        /*0004*/ 	.word	0x00000082


	//----- nvinfo : EIATTR_KPARAM_INFO
	.align		4
.L_35:
        /*0008*/ 	.byte	0x04, 0x17
        /*000a*/ 	.short	(.L_37 - .L_36)
.L_36:
        /*000c*/ 	.word	0x00000000
        /*0010*/ 	.short	0x0002
        /*0012*/ 	.short	0x0010
        /*0014*/ 	.byte	0x00, 0xf0, 0x11, 0x00


	//----- nvinfo : EIATTR_KPARAM_INFO
	.align		4
.L_37:
        /*0018*/ 	.byte	0x04, 0x17
        /*001a*/ 	.short	(.L_39 - .L_38)
.L_38:
        /*001c*/ 	.word	0x00000000
        /*0020*/ 	.short	0x0001
        /*0022*/ 	.short	0x0008
        /*0024*/ 	.byte	0x00, 0xf5, 0x21, 0x00


	//----- nvinfo : EIATTR_KPARAM_INFO
	.align		4
.L_39:
        /*0028*/ 	.byte	0x04, 0x17
        /*002a*/ 	.short	(.L_41 - .L_40)
.L_40:
        /*002c*/ 	.word	0x00000000
        /*0030*/ 	.short	0x0000
        /*0032*/ 	.short	0x0000
        /*0034*/ 	.byte	0x00, 0xf5, 0x21, 0x00


	//----- nvinfo : EIATTR_SPARSE_MMA_MASK
	.align		4
.L_41:
        /*0038*/ 	.byte	0x03, 0x50
        /*003a*/ 	.short	0x0000


	//----- nvinfo : EIATTR_MAXREG_COUNT
	.align		4
        /*003c*/ 	.byte	0x03, 0x1b
        /*003e*/ 	.short	0x00ff


	//----- nvinfo : EIATTR_MERCURY_ISA_VERSION
	.align		4
        /*0040*/ 	.byte	0x03, 0x5f
        /*0042*/ 	.short	0x0101


	//----- nvinfo : EIATTR_VRC_CTA_INIT_COUNT
	.align		4
        /*0044*/ 	.byte	0x02, 0x4a
	.zero		1
	.zero		1


	//----- nvinfo : EIATTR_EXIT_INSTR_OFFSETS
	.align		4
        /*0048*/ 	.byte	0x04, 0x1c
        /*004a*/ 	.short	(.L_43 - .L_42)


	//   ....[0]....
.L_42:
        /*004c*/ 	.word	0x00000090


	//   ....[1]....
        /*0050*/ 	.word	0x00000e00


	//----- nvinfo : EIATTR_CBANK_PARAM_SIZE
	.align		4
.L_43:
        /*0054*/ 	.byte	0x03, 0x19
        /*0056*/ 	.short	0x0014


	//----- nvinfo : EIATTR_PARAM_CBANK
	.align		4
        /*0058*/ 	.byte	0x04, 0x0a
        /*005a*/ 	.short	(.L_45 - .L_44)
	.align		4
.L_44:
        /*005c*/ 	.word	index@(.nv.constant0.sigmoid_kernel_f16x8_pack)
        /*0060*/ 	.short	0x0380
        /*0062*/ 	.short	0x0014


	//----- nvinfo : EIATTR_SW_WAR
	.align		4
.L_45:
        /*0064*/ 	.byte	0x04, 0x36
        /*0066*/ 	.short	(.L_47 - .L_46)
.L_46:
        /*0068*/ 	.word	0x00000008
.L_47:


//--------------------- .nv.info.sigmoid_kernel_f16x2 --------------------------
	.section	.nv.info.sigmoid_kernel_f16x2,"",@"SHT_CUDA_INFO"
	.sectionflags	@""
	.align	4


	//----- nvinfo : EIATTR_CUDA_API_VERSION
	.align		4
        /*0000*/ 	.byte	0x04, 0x37
        /*0002*/ 	.short	(.L_49 - .L_48)
.L_48:
        /*0004*/ 	.word	0x00000082


	//----- nvinfo : EIATTR_KPARAM_INFO
	.align		4
.L_49:
        /*0008*/ 	.byte	0x04, 0x17
        /*000a*/ 	.short	(.L_51 - .L_50)
.L_50:
        /*000c*/ 	.word	0x00000000
        /*0010*/ 	.short	0x0002
        /*0012*/ 	.short	0x0010
        /*0014*/ 	.byte	0x00, 0xf0, 0x11, 0x00


	//----- nvinfo : EIATTR_KPARAM_INFO
	.align		4
.L_51:
        /*0018*/ 	.byte	0x04, 0x17
        /*001a*/ 	.short	(.L_53 - .L_52)
.L_52:
        /*001c*/ 	.word	0x00000000
        /*0020*/ 	.short	0x0001
        /*0022*/ 	.short	0x0008
        /*0024*/ 	.byte	0x00, 0xf5, 0x21, 0x00


	//----- nvinfo : EIATTR_KPARAM_INFO
	.align		4
.L_53:
        /*0028*/ 	.byte	0x04, 0x17
        /*002a*/ 	.short	(.L_55 - .L_54)
.L_54:
        /*002c*/ 	.word	0x00000000
        /*0030*/ 	.short	0x0000
        /*0032*/ 	.short	0x0000
        /*0034*/ 	.byte	0x00, 0xf5, 0x21, 0x00


	//----- nvinfo : EIATTR_SPARSE_MMA_MASK
	.align		4
.L_55:
        /*0038*/ 	.byte	0x03, 0x50
        /*003a*/ 	.short	0x0000


	//----- nvinfo : EIATTR_MAXREG_COUNT
	.align		4
        /*003c*/ 	.byte	0x03, 0x1b
        /*003e*/ 	.short	0x00ff


	//----- nvinfo : EIATTR_MERCURY_ISA_VERSION
	.align		4
        /*0040*/ 	.byte	0x03, 0x5f
        /*0042*/ 	.short	0x0101


	//----- nvinfo : EIATTR_VRC_CTA_INIT_COUNT
	.align		4
        /*0044*/ 	.byte	0x02, 0x4a
	.zero		1
	.zero		1


	//----- nvinfo : EIATTR_EXIT_INSTR_OFFSETS
	.align		4
        /*0048*/ 	.byte	0x04, 0x1c
        /*004a*/ 	.short	(.L_57 - .L_56)


	//   ....[0]....
.L_56:
        /*004c*/ 	.word	0x00000090


	//   ....[1]....
        /*0050*/ 	.word	0x00000440


	//----- nvinfo : EIATTR_CBANK_PARAM_SIZE
	.align		4
.L_57:
        /*0054*/ 	.byte	0x03, 0x19
        /*0056*/ 	.short	0x0014


	//----- nvinfo : EIATTR_PARAM_CBANK
	.align		4
        /*0058*/ 	.byte	0x04, 0x0a
        /*005a*/ 	.short	(.L_59 - .L_58)
	.align		4
.L_58:
        /*005c*/ 	.word	index@(.nv.constant0.sigmoid_kernel_f16x2)
        /*0060*/ 	.short	0x0380
        /*0062*/ 	.short	0x0014


	//----- nvinfo : EIATTR_SW_WAR
	.align		4
.L_59:
        /*0064*/ 	.byte	0x04, 0x36
        /*0066*/ 	.short	(.L_61 - .L_60)
.L_60:
        /*0068*/ 	.word	0x00000008
.L_61:


//--------------------- .nv.info.sigmoid_kernel_f16 --------------------------
	.section	.nv.info.sigmoid_kernel_f16,"",@"SHT_CUDA_INFO"
	.sectionflags	@""
	.align	4


	//----- nvinfo : EIATTR_CUDA_API_VERSION
	.align		4
        /*0000*/ 	.byte	0x04, 0x37
        /*0002*/ 	.short	(.L_63 - .L_62)
.L_62:
        /*0004*/ 	.word	0x00000082


	//----- nvinfo : EIATTR_KPARAM_INFO
	.align		4
.L_63:
        /*0008*/ 	.byte	0x04, 0x17
        /*000a*/ 	.short	(.L_65 - .L_64)
.L_64:
        /*000c*/ 	.word	0x00000000
        /*0010*/ 	.short	0x0002
        /*0012*/ 	.short	0x0010
        /*0014*/ 	.byte	0x00, 0xf0, 0x11, 0x00


	//----- nvinfo : EIATTR_KPARAM_INFO
	.align		4
.L_65:
        /*0018*/ 	.byte	0x04, 0x17
        /*001a*/ 	.short	(.L_67 - .L_66)
.L_66:
        /*001c*/ 	.word	0x00000000
        /*0020*/ 	.short	0x0001
        /*0022*/ 	.short	0x0008
        /*0024*/ 	.byte	0x00, 0xf5, 0x21, 0x00


	//----- nvinfo : EIATTR_KPARAM_INFO
	.align		4
.L_67:
        /*0028*/ 	.byte	0x04, 0x17
        /*002a*/ 	.short	(.L_69 - .L_68)
.L_68:
        /*002c*/ 	.word	0x00000000
        /*0030*/ 	.short	0x0000
        /*0032*/ 	.short	0x0000
        /*0034*/ 	.byte	0x00, 0xf5, 0x21, 0x00


	//----- nvinfo : EIATTR_SPARSE_MMA_MASK
	.align		4
.L_69:
        /*0038*/ 	.byte	0x03, 0x50
        /*003a*/ 	.short	0x0000


	//----- nvinfo : EIATTR_MAXREG_COUNT
	.align		4
        /*003c*/ 	.byte	0x03, 0x1b
        /*003e*/ 	.short	0x00ff


	//----- nvinfo : EIATTR_MERCURY_ISA_VERSION
	.align		4
        /*0040*/ 	.byte	0x03, 0x5f
        /*0042*/ 	.short	0x0101


	//----- nvinfo : EIATTR_VRC_CTA_INIT_COUNT
	.align		4
        /*0044*/ 	.byte	0x02, 0x4a
	.zero		1
	.zero		1


	//----- nvinfo : EIATTR_EXIT_INSTR_OFFSETS
	.align		4
        /*0048*/ 	.byte	0x04, 0x1c
        /*004a*/ 	.short	(.L_71 - .L_70)


	//   ....[0]....
.L_70:
        /*004c*/ 	.word	0x00000070


	//   ....[1]....
        /*0050*/ 	.word	0x00000290


	//----- nvinfo : EIATTR_CBANK_PARAM_SIZE
	.align		4
.L_71:
        /*0054*/ 	.byte	0x03, 0x19
        /*0056*/ 	.short	0x0014


	//----- nvinfo : EIATTR_PARAM_CBANK
	.align		4
        /*0058*/ 	.byte	0x04, 0x0a
        /*005a*/ 	.short	(.L_73 - .L_72)
	.align		4
.L_72:
        /*005c*/ 	.word	index@(.nv.constant0.sigmoid_kernel_f16)
        /*0060*/ 	.short	0x0380
        /*0062*/ 	.short	0x0014


	//----- nvinfo : EIATTR_SW_WAR
	.align		4
.L_73:
        /*0064*/ 	.byte	0x04, 0x36
        /*0066*/ 	.short	(.L_75 - .L_74)
.L_74:
        /*0068*/ 	.word	0x00000008
.L_75:


//--------------------- .nv.info.sigmoid_kernel_f32x4 --------------------------
	.section	.nv.info.sigmoid_kernel_f32x4,"",@"SHT_CUDA_INFO"
	.sectionflags	@""
	.align	4


	//----- nvinfo : EIATTR_CUDA_API_VERSION
	.align		4
        /*0000*/ 	.byte	0x04, 0x37
        /*0002*/ 	.short	(.L_77 - .L_76)
.L_76:
        /*0004*/ 	.word	0x00000082


	//----- nvinfo : EIATTR_KPARAM_INFO
	.align		4
.L_77:
        /*0008*/ 	.byte	0x04, 0x17
        /*000a*/ 	.short	(.L_79 - .L_78)
.L_78:
        /*000c*/ 	.word	0x00000000
        /*0010*/ 	.short	0x0002
        /*0012*/ 	.short	0x0010
        /*0014*/ 	.byte	0x00, 0xf0, 0x11, 0x00


	//----- nvinfo : EIATTR_KPARAM_INFO
	.align		4
.L_79:
        /*0018*/ 	.byte	0x04, 0x17
        /*001a*/ 	.short	(.L_81 - .L_80)
.L_80:
        /*001c*/ 	.word	0x00000000
        /*0020*/ 	.short	0x0001
        /*0022*/ 	.short	0x0008
        /*0024*/ 	.byte	0x00, 0xf5, 0x21, 0x00


	//----- nvinfo : EIATTR_KPARAM_INFO
	.align		4
.L_81:
        /*0028*/ 	.byte	0x04, 0x17
        /*002a*/ 	.short	(.L_83 - .L_82)
.L_82:
        /*002c*/ 	.word	0x00000000
        /*0030*/ 	.short	0x0000
        /*0032*/ 	.short	0x0000
        /*0034*/ 	.byte	0x00, 0xf5, 0x21, 0x00


	//----- nvinfo : EIATTR_SPARSE_MMA_MASK
	.align		4
.L_83:
        /*0038*/ 	.byte	0x03, 0x50
        /*003a*/ 	.short	0x0000


	//----- nvinfo : EIATTR_MAXREG_COUNT
	.align		4
        /*003c*/ 	.byte	0x03, 0x1b
        /*003e*/ 	.short	0x00ff


	//----- nvinfo : EIATTR_MERCURY_ISA_VERSION
	.align		4
        /*0040*/ 	.byte	0x03, 0x5f
        /*0042*/ 	.short	0x0101


	//----- nvinfo : EIATTR_VRC_CTA_INIT_COUNT
	.align		4
        /*0044*/ 	.byte	0x02, 0x4a
	.zero		1
	.zero		1


	//----- nvinfo : EIATTR_EXIT_INSTR_OFFSETS
	.align		4
        /*0048*/ 	.byte	0x04, 0x1c
        /*004a*/ 	.short	(.L_85 - .L_84)


	//   ....[0]....
.L_84:
        /*004c*/ 	.word	0x00000080


	//   ....[1]....
        /*0050*/ 	.word	0x000000b0


	//   ....[2]....
        /*0054*/ 	.word	0x000007b0


	//----- nvinfo : EIATTR_CRS_STACK_SIZE
	.align		4
.L_85:
        /*0058*/ 	.byte	0x04, 0x1e
        /*005a*/ 	.short	(.L_87 - .L_86)
.L_86:
        /*005c*/ 	.word	0x00000000


	//----- nvinfo : EIATTR_CBANK_PARAM_SIZE
	.align		4
.L_87:
        /*0060*/ 	.byte	0x03, 0x19
        /*0062*/ 	.short	0x0014


	//----- nvinfo : EIATTR_PARAM_CBANK
	.align		4
        /*0064*/ 	.byte	0x04, 0x0a
        /*0066*/ 	.short	(.L_89 - .L_88)
	.align		4
.L_88:
        /*0068*/ 	.word	index@(.nv.constant0.sigmoid_kernel_f32x4)
        /*006c*/ 	.short	0x0380
        /*006e*/ 	.short	0x0014


	//----- nvinfo : EIATTR_SW_WAR
	.align		4
.L_89:
        /*0070*/ 	.byte	0x04, 0x36
        /*0072*/ 	.short	(.L_91 - .L_90)
.L_90:
        /*0074*/ 	.word	0x00000008
.L_91:


//--------------------- .nv.info.sigmoid_kernel_f32 --------------------------
	.section	.nv.info.sigmoid_kernel_f32,"",@"SHT_CUDA_INFO"
	.sectionflags	@""
	.align	4


	//----- nvinfo : EIATTR_CUDA_API_VERSION
	.align		4
        /*0000*/ 	.byte	0x04, 0x37
        /*0002*/ 	.short	(.L_93 - .L_92)
.L_92:
        /*0004*/ 	.word	0x00000082


	//----- nvinfo : EIATTR_KPARAM_INFO
	.align		4
.L_93:
        /*0008*/ 	.byte	0x04, 0x17
        /*000a*/ 	.short	(.L_95 - .L_94)
.L_94:
        /*000c*/ 	.word	0x00000000
        /*0010*/ 	.short	0x0002
        /*0012*/ 	.short	0x0010
        /*0014*/ 	.byte	0x00, 0xf0, 0x11, 0x00


	//----- nvinfo : EIATTR_KPARAM_INFO
	.align		4
.L_95:
        /*0018*/ 	.byte	0x04, 0x17
        /*001a*/ 	.short	(.L_97 - .L_96)
.L_96:
        /*001c*/ 	.word	0x00000000
        /*0020*/ 	.short	0x0001
        /*0022*/ 	.short	0x0008
        /*0024*/ 	.byte	0x00, 0xf5, 0x21, 0x00


	//----- nvinfo : EIATTR_KPARAM_INFO
	.align		4
.L_97:
        /*0028*/ 	.byte	0x04, 0x17
        /*002a*/ 	.short	(.L_99 - .L_98)
.L_98:
        /*002c*/ 	.word	0x00000000
        /*0030*/ 	.short	0x0000
        /*0032*/ 	.short	0x0000
        /*0034*/ 	.byte	0x00, 0xf5, 0x21, 0x00


	//----- nvinfo : EIATTR_SPARSE_MMA_MASK
	.align		4
.L_99:
        /*0038*/ 	.byte	0x03, 0x50
        /*003a*/ 	.short	0x0000


	//----- nvinfo : EIATTR_MAXREG_COUNT
	.align		4
        /*003c*/ 	.byte	0x03, 0x1b
        /*003e*/ 	.short	0x00ff


	//----- nvinfo : EIATTR_MERCURY_ISA_VERSION
	.align		4
        /*0040*/ 	.byte	0x03, 0x5f
        /*0042*/ 	.short	0x0101


	//----- nvinfo : EIATTR_VRC_CTA_INIT_COUNT
	.align		4
        /*0044*/ 	.byte	0x02, 0x4a
	.zero		1
	.zero		1


	//----- nvinfo : EIATTR_EXIT_INSTR_OFFSETS
	.align		4
        /*0048*/ 	.byte	0x04, 0x1c
        /*004a*/ 	.short	(.L_101 - .L_100)


	//   ....[0]....
.L_100:
        /*004c*/ 	.word	0x00000070


	//   ....[1]....
        /*0050*/ 	.word	0x00000280


	//----- nvinfo : EIATTR_CRS_STACK_SIZE
	.align		4
.L_101:
        /*0054*/ 	.byte	0x04, 0x1e
        /*0056*/ 	.short	(.L_103 - .L_102)
.L_102:
        /*0058*/ 	.word	0x00000000


	//----- nvinfo : EIATTR_CBANK_PARAM_SIZE
	.align		4
.L_103:
        /*005c*/ 	.byte	0x03, 0x19
        /*005e*/ 	.short	0x0014


	//----- nvinfo : EIATTR_PARAM_CBANK
	.align		4
        /*0060*/ 	.byte	0x04, 0x0a
        /*0062*/ 	.short	(.L_105 - .L_104)
	.align		4
.L_104:
        /*0064*/ 	.word	index@(.nv.constant0.sigmoid_kernel_f32)
        /*0068*/ 	.short	0x0380
        /*006a*/ 	.short	0x0014


	//----- nvinfo : EIATTR_SW_WAR
	.align		4
.L_105:
        /*006c*/ 	.byte	0x04, 0x36
        /*006e*/ 	.short	(.L_107 - .L_106)
.L_106:
        /*0070*/ 	.word	0x00000008
.L_107:


//--------------------- .nv.callgraph             --------------------------
	.section	.nv.callgraph,"",@"SHT_CUDA_CALLGRAPH"
	.align	4
	.sectionentsize	8
	.align		4
        /*0000*/ 	.word	0x00000000
	.align		4
        /*0004*/ 	.word	0xffffffff
	.align		4
        /*0008*/ 	.word	0x00000000
	.align		4
        /*000c*/ 	.word	0xfffffffe
	.align		4
        /*0010*/ 	.word	0x00000000
	.align		4
        /*0014*/ 	.word	0xfffffffd
	.align		4
        /*0018*/ 	.word	0x00000000
	.align		4
        /*001c*/ 	.word	0xfffffffc


//--------------------- .text.sigmoid_kernel_f16x8_pack --------------------------
	.section	.text.sigmoid_kernel_f16x8_pack,"ax",@progbits
	.align	128
        .global         sigmoid_kernel_f16x8_pack
        .type           sigmoid_kernel_f16x8_pack,@function
        .size           sigmoid_kernel_f16x8_pack,(.L_x_30 - sigmoid_kernel_f16x8_pack)
        .other          sigmoid_kernel_f16x8_pack,@"STO_CUDA_ENTRY STV_DEFAULT"
sigmoid_kernel_f16x8_pack:
.text.sigmoid_kernel_f16x8_pack:
[----:B------:R-:W-:Y:S01]  /*0000*/  LDC R1, c[0x0][0x37c] ;  /* 0x0000df00ff017b82 */ /* 0x000fe20000000800 */
[----:B------:R-:W0:Y:S07]  /*0010*/  S2R R0, SR_TID.X ;  /* 0x0000000000007919 */ /* 0x000e2e0000002100 */
[----:B------:R-:W0:Y:S01]  /*0020*/  S2UR UR4, SR_CTAID.X ;  /* 0x00000000000479c3 */ /* 0x000e220000002500 */
[----:B------:R-:W1:Y:S07]  /*0030*/  LDCU UR5, c[0x0][0x390] ;  /* 0x00007200ff0577ac */ /* 0x000e6e0008000800 */
[----:B------:R-:W0:Y:S02]  /*0040*/  LDC R3, c[0x0][0x360] ;  /* 0x0000d800ff037b82 */ /* 0x000e240000000800 */
[----:B0-----:R-:W-:-:S04]  /*0050*/  IMAD R3, R3, UR4, R0 ;  /* 0x0000000403037c24 */ /* 0x001fc8000f8e0200 */
[----:B------:R-:W-:-:S04]  /*0060*/  IMAD.SHL.U32 R3, R3, 0x8, RZ ;  /* 0x0000000803037824 */ /* 0x000fc800078e00ff */
[----:B------:R-:W-:-:S05]  /*0070*/  VIADD R0, R3, 0x7 ;  /* 0x0000000703007836 */ /* 0x000fca0000000000 */
[----:B-1----:R-:W-:-:S13]  /*0080*/  ISETP.GE.AND P0, PT, R0, UR5, PT ;  /* 0x0000000500007c0c */ /* 0x002fda000bf06270 */
[----:B------:R-:W-:Y:S05]  /*0090*/  @P0 EXIT ;  /* 0x000000000000094d */ /* 0x000fea0003800000 */
[----:B------:R-:W0:Y:S01]  /*00a0*/  LDC.64 R6, c[0x0][0x380] ;  /* 0x0000e000ff067b82 */ /* 0x000e220000000a00 */
[----:B------:R-:W1:Y:S01]  /*00b0*/  LDCU.64 UR4, c[0x0][0x358] ;  /* 0x00006b00ff0477ac */ /* 0x000e620008000a00 */
[----:B0-----:R-:W-:-:S06]  /*00c0*/  IMAD.WIDE R6, R3, 0x2, R6 ;  /* 0x0000000203067825 */ /* 0x001fcc00078e0206 */
[----:B-1----:R-:W2:Y:S02]  /*00d0*/  LDG.E.128 R4, desc[UR4][R6.64] ;  /* 0x0000000406047981 */ /* 0x002ea4000c1e1d00 */
[----:B--2---:R-:W-:Y:S02]  /*00e0*/  HMNMX2 R4, R4, -9.703125, -9.703125, !PT ;  /* 0xc8dac8da04047840 */ /* 0x004fe40007800000 */
[----:B------:R-:W-:Y:S02]  /*00f0*/  HMNMX2 R16, R7, -9.703125, -9.703125, !PT ;  /* 0xc8dac8da07107840 */ /* 0x000fe40007800000 */
[----:B------:R-:W-:Y:S02]  /*0100*/  HMNMX2 R8, R4, 88.375, 88.375, PT ;  /* 0x5586558604087840 */ /* 0x000fe40003800000 */
[----:B------:R-:W-:Y:S02]  /*0110*/  HMNMX2 R4, R5, -9.703125, -9.703125, !PT ;  /* 0xc8dac8da05047840 */ /* 0x000fe40007800000 */
[----:B------:R-:W-:Y:S01]  /*0120*/  HSETP2.EQ.AND P1, P0, -R8.H1_H1, 0.0226898193359375, 0.007297515869140625, PT ;  /* 0x25cf1f7908007434 */ /* 0x000fe20003822d00 */
[----:B------:R-:W-:Y:S01]  /*0130*/  HADD2.F32 R0, -RZ, -R8.H1_H1 ;  /* 0xb0000008ff007230 */ /* 0x000fe20000004100 */
[----:B------:R-:W-:-:S02]  /*0140*/  HMNMX2 R4, R4, 88.375, 88.375, PT ;  /* 0x5586558604047840 */ /* 0x000fc40003800000 */
[----:B------:R-:W-:Y:S02]  /*0150*/  HMNMX2 R13, R6, -9.703125, -9.703125, !PT ;  /* 0xc8dac8da060d7840 */ /* 0x000fe40007800000 */
[----:B------:R-:W-:Y:S01]  /*0160*/  FFMA R5, R0, 1.4426950216293334961, -RZ ;  /* 0x3fb8aa3b00057823 */ /* 0x000fe200000008ff */
[----:B------:R-:W-:Y:S01]  /*0170*/  HADD2.F32 R0, -RZ, -R8.H0_H0 ;  /* 0xa0000008ff007230 */ /* 0x000fe20000004100 */
[----:B------:R-:W-:Y:S01]  /*0180*/  SEL R7, RZ, 0x3c00, !P1 ;  /* 0x00003c00ff077807 */ /* 0x000fe20004800000 */
[----:B------:R-:W-:Y:S01]  /*0190*/  HADD2.F32 R2, -RZ, -R4.H0_H0 ;  /* 0xa0000004ff027230 */ /* 0x000fe20000004100 */
[----:B------:R-:W-:Y:S02]  /*01a0*/  HSETP2.EQ.AND P4, P1, -R8.H0_H0, 0.0226898193359375, 0.007297515869140625, PT ;  /* 0x25cf1f7908007434 */ /* 0x000fe40003982900 */
[----:B------:R-:W-:Y:S01]  /*01b0*/  FFMA R0, R0, 1.4426950216293334961, -RZ ;  /* 0x3fb8aa3b00007823 */ /* 0x000fe200000008ff */
[----:B------:R-:W0:Y:S01]  /*01c0*/  MUFU.EX2 R5, R5 ;  /* 0x0000000500057308 */ /* 0x000e220000000800 */
[----:B------:R-:W-:Y:S01]  /*01d0*/  FFMA R9, R2, 1.4426950216293334961, -RZ ;  /* 0x3fb8aa3b02097823 */ /* 0x000fe200000008ff */
[----:B------:R-:W-:-:S02]  /*01e0*/  HSETP2.EQ.AND P6, P5, -R4.H0_H0, 0.0226898193359375, 0.007297515869140625, PT ;  /* 0x25cf1f7904007434 */ /* 0x000fc40003dc2900 */
[----:B------:R-:W-:Y:S02]  /*01f0*/  HSETP2.EQ.AND P2, P3, -R8.H1_H1, -2.966796875, -2.615234375, PT ;  /* 0xc1efc13b08007434 */ /* 0x000fe40003b42d00 */
[----:B------:R-:W-:Y:S02]  /*0200*/  SEL R10, RZ, 0x3c00, !P0 ;  /* 0x00003c00ff0a7807 */ /* 0x000fe40004000000 */
[----:B------:R-:W1:Y:S01]  /*0210*/  MUFU.EX2 R0, R0 ;  /* 0x0000000000007308 */ /* 0x000e620000000800 */
[----:B------:R-:W-:Y:S02]  /*0220*/  SEL R11, RZ, 0x3c00, !P6 ;  /* 0x00003c00ff0b7807 */ /* 0x000fe40007000000 */
[----:B------:R-:W-:Y:S02]  /*0230*/  HSETP2.EQ.AND P0, P6, -R4.H0_H0, -2.966796875, -2.615234375, PT ;  /* 0xc1efc13b04007434 */ /* 0x000fe40003e02900 */
[----:B------:R-:W-:Y:S02]  /*0240*/  HMNMX2 R14, R13, 88.375, 88.375, PT ;  /* 0x558655860d0e7840 */ /* 0x000fe40003800000 */
[----:B------:R-:W-:Y:S01]  /*0250*/  SEL R12, RZ, 0x3c00, !P2 ;  /* 0x00003c00ff0c7807 */ /* 0x000fe20005000000 */
[----:B------:R-:W2:Y:S01]  /*0260*/  MUFU.EX2 R9, R9 ;  /* 0x0000000900097308 */ /* 0x000ea20000000800 */
[----:B0-----:R-:W-:-:S02]  /*0270*/  F2FP.F16.F32.PACK_AB R2, RZ, R5 ;  /* 0x00000005ff02723e */ /* 0x001fc400000000ff */
[----:B------:R-:W-:Y:S02]  /*0280*/  SEL R5, RZ, 0x3c00, !P4 ;  /* 0x00003c00ff057807 */ /* 0x000fe40006000000 */
[----:B------:R-:W-:Y:S01]  /*0290*/  HSETP2.EQ.AND P2, P4, -R8.H0_H0, -2.966796875, -2.615234375, PT ;  /* 0xc1efc13b08007434 */ /* 0x000fe20003c42900 */
[----:B------:R-:W-:Y:S01]  /*02a0*/  HFMA2 R7, R7.H0_H0, -0.0009765625, -0.0009765625, R2.H0_H0 ;  /* 0x9400940007077831 */ /* 0x000fe20000040802 */
[----:B------:R-:W-:Y:S02]  /*02b0*/  SEL R23, RZ, 0x3c00, !P3 ;  /* 0x00003c00ff177807 */ /* 0x000fe40005800000 */
[----:B-1----:R-:W-:Y:S01]  /*02c0*/  F2FP.F16.F32.PACK_AB R0, RZ, R0 ;  /* 0x00000000ff00723e */ /* 0x002fe200000000ff */
[----:B------:R-:W-:Y:S01]  /*02d0*/  HFMA2 R8, R10.H0_H0, -0.0009765625, -0.0009765625, R7.H0_H0 ;  /* 0x940094000a087831 */ /* 0x000fe20000040807 */
[----:B------:R-:W-:Y:S02]  /*02e0*/  SEL R27, RZ, 0x3c00, !P5 ;  /* 0x00003c00ff1b7807 */ /* 0x000fe40006800000 */
[----:B------:R-:W-:Y:S01]  /*02f0*/  SEL R29, RZ, 0x3c00, !P0 ;  /* 0x00003c00ff1d7807 */ /* 0x000fe20004000000 */
[----:B------:R-:W-:-:S02]  /*0300*/  HFMA2 R2, R5.H0_H0, -0.0009765625, -0.0009765625, R0.H0_H0 ;  /* 0x9400940005027831 */ /* 0x000fc40000040800 */
[----:B------:R-:W-:Y:S01]  /*0310*/  HADD2.F32 R0, -RZ, -R4.H1_H1 ;  /* 0xb0000004ff007230 */ /* 0x000fe20000004100 */
[----:B------:R-:W-:Y:S01]  /*0320*/  SEL R25, RZ, 0x3c00, !P6 ;  /* 0x00003c00ff197807 */ /* 0x000fe20007000000 */
[----:B------:R-:W-:Y:S01]  /*0330*/  HFMA2 R12, R12.H0_H0, 6.103515625e-05, 6.103515625e-05, R8.H0_H0 ;  /* 0x040004000c0c7831 */ /* 0x000fe20000040808 */
[C---:B------:R-:W-:Y:S02]  /*0340*/  HSETP2.EQ.AND P3, P5, -R4.reuse.H1_H1, 0.0226898193359375, 0.007297515869140625, PT ;  /* 0x25cf1f7904007434 */ /* 0x040fe40003d62d00 */
[----:B------:R-:W-:Y:S01]  /*0350*/  HSETP2.EQ.AND P0, P6, -R4.H1_H1, -2.966796875, -2.615234375, PT ;  /* 0xc1efc13b04007434 */ /* 0x000fe20003e02d00 */
[----:B------:R-:W-:Y:S01]  /*0360*/  FFMA R10, R0, 1.4426950216293334961, -RZ ;  /* 0x3fb8aa3b000a7823 */ /* 0x000fe200000008ff */
[----:B------:R-:W-:Y:S01]  /*0370*/  HADD2.F32 R0, -RZ, -R14.H0_H0 ;  /* 0xa000000eff007230 */ /* 0x000fe20000004100 */
[----:B--2---:R-:W-:Y:S01]  /*0380*/  F2FP.F16.F32.PACK_AB R6, RZ, R9 ;  /* 0x00000009ff06723e */ /* 0x004fe200000000ff */
[----:B------:R-:W-:Y:S01]  /*0390*/  HFMA2 R12, R23.H0_H0, 3.0517578125e-05, 3.0517578125e-05, R12.H0_H0 ;  /* 0x02000200170c7831 */ /* 0x000fe2000004080c */
[----:B------:R-:W-:-:S02]  /*03a0*/  SEL R17, RZ, 0x3c00, !P3 ;  /* 0x00003c00ff117807 */ /* 0x000fc40005800000 */
[----:B------:R-:W-:Y:S01]  /*03b0*/  SEL R7, RZ, 0x3c00, !P5 ;  /* 0x00003c00ff077807 */ /* 0x000fe20006800000 */
[----:B------:R-:W-:Y:S01]  /*03c0*/  FFMA R4, R0, 1.4426950216293334961, -RZ ;  /* 0x3fb8aa3b00047823 */ /* 0x000fe200000008ff */
[----:B------:R-:W-:Y:S01]  /*03d0*/  SEL R15, RZ, 0x3c00, !P0 ;  /* 0x00003c00ff0f7807 */ /* 0x000fe20004000000 */
[----:B------:R-:W-:Y:S01]  /*03e0*/  HADD2.F32 R0, -RZ, -R14.H1_H1 ;  /* 0xb000000eff007230 */ /* 0x000fe20000004100 */
[----:B------:R-:W-:Y:S01]  /*03f0*/  SEL R5, RZ, 0x3c00, !P6 ;  /* 0x00003c00ff057807 */ /* 0x000fe20007000000 */
[----:B------:R-:W-:Y:S01]  /*0400*/  HFMA2 R6, R11.H0_H0, -0.0009765625, -0.0009765625, R6.H0_H0 ;  /* 0x940094000b067831 */ /* 0x000fe20000040806 */
[C---:B------:R-:W-:Y:S01]  /*0410*/  HSETP2.EQ.AND P3, P5, -R14.reuse.H0_H0, 0.0226898193359375, 0.007297515869140625, PT ;  /* 0x25cf1f790e007434 */ /* 0x040fe20003d62900 */
[----:B------:R-:W0:Y:S01]  /*0420*/  MUFU.EX2 R10, R10 ;  /* 0x0000000a000a7308 */ /* 0x000e220000000800 */
[----:B------:R-:W-:Y:S01]  /*0430*/  HSETP2.EQ.AND P0, P6, -R14.H0_H0, -2.966796875, -2.615234375, PT ;  /* 0xc1efc13b0e007434 */ /* 0x000fe20003e02900 */
[----:B------:R-:W-:Y:S01]  /*0440*/  HFMA2 R6, R27.H0_H0, -0.0009765625, -0.0009765625, R6.H0_H0 ;  /* 0x940094001b067831 */ /* 0x000fe20000040806 */
[----:B------:R-:W-:-:S02]  /*0450*/  HMNMX2 R16, R16, 88.375, 88.375, PT ;  /* 0x5586558610107840 */ /* 0x000fc40003800000 */
[----:B------:R-:W-:Y:S01]  /*0460*/  SEL R22, RZ, 0x3c00, !P1 ;  /* 0x00003c00ff167807 */ /* 0x000fe20004800000 */
[----:B------:R-:W-:Y:S01]  /*0470*/  HFMA2 R6, R29.H0_H0, 6.103515625e-05, 6.103515625e-05, R6.H0_H0 ;  /* 0x040004001d067831 */ /* 0x000fe20000040806 */
[----:B------:R-:W-:Y:S01]  /*0480*/  SEL R19, RZ, 0x3c00, !P3 ;  /* 0x00003c00ff137807 */ /* 0x000fe20005800000 */
[----:B------:R-:W1:Y:S01]  /*0490*/  MUFU.EX2 R4, R4 ;  /* 0x0000000400047308 */ /* 0x000e620000000800 */
[----:B------:R-:W-:Y:S01]  /*04a0*/  SEL R9, RZ, 0x3c00, !P5 ;  /* 0x00003c00ff097807 */ /* 0x000fe20006800000 */
[----:B------:R-:W-:Y:S01]  /*04b0*/  HFMA2 R2, R22.H0_H0, -0.0009765625, -0.0009765625, R2.H0_H0 ;  /* 0x9400940016027831 */ /* 0x000fe20000040802 */
[----:B------:R-:W-:Y:S01]  /*04c0*/  SEL R13, RZ, 0x3c00, !P0 ;  /* 0x00003c00ff0d7807 */ /* 0x000fe20004000000 */
[----:B------:R-:W-:Y:S01]  /*04d0*/  HFMA2 R6, R25.H0_H0, 3.0517578125e-05, 3.0517578125e-05, R6.H0_H0 ;  /* 0x0200020019067831 */ /* 0x000fe20000040806 */
[----:B------:R-:W-:Y:S02]  /*04e0*/  SEL R11, RZ, 0x3c00, !P6 ;  /* 0x00003c00ff0b7807 */ /* 0x000fe40007000000 */
[----:B------:R-:W-:-:S02]  /*04f0*/  HSETP2.EQ.AND P3, P5, -R14.H1_H1, 0.0226898193359375, 0.007297515869140625, PT ;  /* 0x25cf1f790e007434 */ /* 0x000fc40003d62d00 */
[----:B------:R-:W-:Y:S01]  /*0500*/  HSETP2.EQ.AND P6, P0, -R14.H1_H1, -2.966796875, -2.615234375, PT ;  /* 0xc1efc13b0e007434 */ /* 0x000fe200038c2d00 */
[----:B------:R-:W-:Y:S01]  /*0510*/  FFMA R14, R0, 1.4426950216293334961, -RZ ;  /* 0x3fb8aa3b000e7823 */ /* 0x000fe200000008ff */
[----:B------:R-:W-:Y:S01]  /*0520*/  SEL R20, RZ, 0x3c00, !P2 ;  /* 0x00003c00ff147807 */ /* 0x000fe20005000000 */
[----:B------:R-:W-:Y:S01]  /*0530*/  HADD2.F32 R0, -RZ, -R16.H0_H0 ;  /* 0xa0000010ff007230 */ /* 0x000fe20000004100 */
[----:B------:R-:W-:Y:S02]  /*0540*/  SEL R18, RZ, 0x3c00, !P4 ;  /* 0x00003c00ff127807 */ /* 0x000fe40006000000 */
[----:B0-----:R-:W-:Y:S01]  /*0550*/  F2FP.F16.F32.PACK_AB R10, RZ, R10 ;  /* 0x0000000aff0a723e */ /* 0x001fe200000000ff */
[----:B------:R-:W-:Y:S02]  /*0560*/  HFMA2 R2, R20.H0_H0, 6.103515625e-05, 6.103515625e-05, R2.H0_H0 ;  /* 0x0400040014027831 */ /* 0x000fe40000040802 */
[----:B------:R-:W-:Y:S01]  /*0570*/  FFMA R8, R0, 1.4426950216293334961, -RZ ;  /* 0x3fb8aa3b00087823 */ /* 0x000fe200000008ff */
[----:B------:R-:W0:Y:S01]  /*0580*/  MUFU.EX2 R14, R14 ;  /* 0x0000000e000e7308 */ /* 0x000e220000000800 */
[----:B------:R-:W-:-:S02]  /*0590*/  HADD2.F32 R0, -RZ, -R16.H1_H1 ;  /* 0xb0000010ff007230 */ /* 0x000fc40000004100 */
[----:B------:R-:W-:Y:S01]  /*05a0*/  HFMA2 R2, R18.H0_H0, 3.0517578125e-05, 3.0517578125e-05, R2.H0_H0 ;  /* 0x0200020012027831 */ /* 0x000fe20000040802 */
[----:B-1----:R-:W-:Y:S01]  /*05b0*/  F2FP.F16.F32.PACK_AB R4, RZ, R4 ;  /* 0x00000004ff04723e */ /* 0x002fe200000000ff */
[----:B------:R-:W-:Y:S01]  /*05c0*/  HADD2 R18, R6.H0_H0, 1, 1 ;  /* 0x3c003c0006127430 */ /* 0x000fe20000000800 */
[----:B------:R-:W-:Y:S01]  /*05d0*/  SEL R21, RZ, 0x3c00, !P3 ;  /* 0x00003c00ff157807 */ /* 0x000fe20005800000 */
[----:B------:R-:W-:Y:S02]  /*05e0*/  HADD2 R2, R2.H0_H0, 1, 1 ;  /* 0x3c003c0002027430 */ /* 0x000fe40000000800 */
[----:B------:R-:W-:Y:S01]  /*05f0*/  FFMA R20, R0, 1.4426950216293334961, -RZ ;  /* 0x3fb8aa3b00147823 */ /* 0x000fe200000008ff */
[----:B------:R-:W1:Y:S01]  /*0600*/  MUFU.EX2 R8, R8 ;  /* 0x0000000800087308 */ /* 0x000e620000000800 */
[----:B------:R-:W-:Y:S01]  /*0610*/  HADD2 R0, R12.H0_H0, 1, 1 ;  /* 0x3c003c000c007430 */ /* 0x000fe20000000800 */
[----:B------:R-:W-:Y:S01]  /*0620*/  HSETP2.EQ.AND P2, P3, -R16.H0_H0, 0.0226898193359375, 0.007297515869140625, PT ;  /* 0x25cf1f7910007434 */ /* 0x000fe20003b42900 */
[----:B------:R-:W-:-:S02]  /*0630*/  HADD2.F32 R6, -RZ, R2.H0_H0 ;  /* 0x20000002ff067230 */ /* 0x000fc40000004100 */
[----:B------:R-:W-:Y:S01]  /*0640*/  HFMA2 R10, R17.H0_H0, -0.0009765625, -0.0009765625, R10.H0_H0 ;  /* 0x94009400110a7831 */ /* 0x000fe2000004080a */
[----:B------:R-:W-:Y:S01]  /*0650*/  SEL R27, RZ, 0x3c00, !P5 ;  /* 0x00003c00ff1b7807 */ /* 0x000fe20006800000 */
[----:B------:R-:W-:Y:S01]  /*0660*/  HFMA2 R4, R19.H0_H0, -0.0009765625, -0.0009765625, R4.H0_H0 ;  /* 0x9400940013047831 */ /* 0x000fe20000040804 */
[----:B------:R-:W-:Y:S01]  /*0670*/  SEL R29, RZ, 0x3c00, !P2 ;  /* 0x00003c00ff1d7807 */ /* 0x000fe20005000000 */
[----:B------:R-:W2:Y:S01]  /*0680*/  MUFU.EX2 R12, R20 ;  /* 0x00000014000c7308 */ /* 0x000ea20000000800 */
[----:B0-----:R-:W-:Y:S01]  /*0690*/  F2FP.F16.F32.PACK_AB R14, RZ, R14 ;  /* 0x0000000eff0e723e */ /* 0x001fe200000000ff */
[----:B------:R-:W-:Y:S01]  /*06a0*/  HFMA2 R4, R9.H0_H0, -0.0009765625, -0.0009765625, R4.H0_H0 ;  /* 0x9400940009047831 */ /* 0x000fe20000040804 */
[C---:B------:R-:W-:Y:S01]  /*06b0*/  HSETP2.EQ.AND P1, P4, -R16.reuse.H0_H0, -2.966796875, -2.615234375, PT ;  /* 0xc1efc13b10007434 */ /* 0x040fe20003c22900 */
[----:B------:R-:W-:Y:S01]  /*06c0*/  HFMA2 R7, R7.H0_H0, -0.0009765625, -0.0009765625, R10.H0_H0 ;  /* 0x9400940007077831 */ /* 0x000fe2000004080a */
[----:B------:R-:W-:Y:S01]  /*06d0*/  SEL R23, RZ, 0x3c00, !P6 ;  /* 0x00003c00ff177807 */ /* 0x000fe20007000000 */
[----:B------:R-:W-:Y:S01]  /*06e0*/  HFMA2 R14, R21.H0_H0, -0.0009765625, -0.0009765625, R14.H0_H0 ;  /* 0x94009400150e7831 */ /* 0x000fe2000004080e */
[C---:B------:R-:W-:Y:S01]  /*06f0*/  HSETP2.EQ.AND P5, P6, -R16.reuse.H1_H1, 0.0226898193359375, 0.007297515869140625, PT ;  /* 0x25cf1f7910007434 */ /* 0x040fe20003ea2d00 */
[----:B------:R-:W0:Y:S01]  /*0700*/  MUFU.RCP R17, R6 ;  /* 0x0000000600117308 */ /* 0x000e220000001000 */
[----:B-1----:R-:W-:Y:S01]  /*0710*/  F2FP.F16.F32.PACK_AB R8, RZ, R8 ;  /* 0x00000008ff08723e */ /* 0x002fe200000000ff */
[----:B------:R-:W-:Y:S01]  /*0720*/  HFMA2 R4, R13.H0_H0, 6.103515625e-05, 6.103515625e-05, R4.H0_H0 ;  /* 0x040004000d047831 */ /* 0x000fe20000040804 */
[----:B------:R-:W-:Y:S01]  /*0730*/  SEL R25, RZ, 0x3c00, !P3 ;  /* 0x00003c00ff197807 */ /* 0x000fe20005800000 */
[----:B------:R-:W-:Y:S01]  /*0740*/  HFMA2 R15, R15.H0_H0, 6.103515625e-05, 6.103515625e-05, R7.H0_H0 ;  /* 0x040004000f0f7831 */ /* 0x000fe20000040807 */
[----:B------:R-:W-:Y:S01]  /*0750*/  SEL R10, RZ, 0x3c00, !P1 ;  /* 0x00003c00ff0a7807 */ /* 0x000fe20004800000 */
[----:B------:R-:W-:Y:S01]  /*0760*/  HFMA2 R14, R27.H0_H0, -0.0009765625, -0.0009765625, R14.H0_H0 ;  /* 0x940094001b0e7831 */ /* 0x000fe2000004080e */
[----:B------:R-:W-:Y:S01]  /*0770*/  SEL R9, RZ, 0x3c00, !P5 ;  /* 0x00003c00ff097807 */ /* 0x000fe20006800000 */
[----:B------:R-:W-:Y:S01]  /*0780*/  HFMA2 R8, R29.H0_H0, -0.0009765625, -0.0009765625, R8.H0_H0 ;  /* 0x940094001d087831 */ /* 0x000fe20000040808 */
[----:B--2---:R-:W-:Y:S01]  /*0790*/  F2FP.F16.F32.PACK_AB R12, RZ, R12 ;  /* 0x0000000cff0c723e */ /* 0x004fe200000000ff */
[----:B------:R-:W-:Y:S01]  /*07a0*/  HFMA2 R4, R11.H0_H0, 3.0517578125e-05, 3.0517578125e-05, R4.H0_H0 ;  /* 0x020002000b047831 */ /* 0x000fe20000040804 */
[----:B------:R-:W-:Y:S01]  /*07b0*/  SEL R11, RZ, 0x3c00, !P0 ;  /* 0x00003c00ff0b7807 */ /* 0x000fe20004000000 */
[----:B------:R-:W-:Y:S01]  /*07c0*/  HFMA2 R5, R5.H0_H0, 3.0517578125e-05, 3.0517578125e-05, R15.H0_H0 ;  /* 0x0200020005057831 */ /* 0x000fe2000004080f */
[----:B------:R-:W-:Y:S01]  /*07d0*/  HSETP2.EQ.AND P3, P2, -R16.H1_H1, -2.966796875, -2.615234375, PT ;  /* 0xc1efc13b10007434 */ /* 0x000fe20003a62d00 */
[----:B------:R-:W-:-:S02]  /*07e0*/  HFMA2 R14, R23.H0_H0, 6.103515625e-05, 6.103515625e-05, R14.H0_H0 ;  /* 0x04000400170e7831 */ /* 0x000fc4000004080e */
[----:B------:R-:W-:Y:S02]  /*07f0*/  HADD2.F32 R0, -RZ, R0.H0_H0 ;  /* 0x20000000ff007230 */ /* 0x000fe40000004100 */
[----:B------:R-:W-:Y:S01]  /*0800*/  HFMA2 R25, R25.H0_H0, -0.0009765625, -0.0009765625, R8.H0_H0 ;  /* 0x9400940019197831 */ /* 0x000fe20000040808 */
[----:B0-----:R-:W-:Y:S01]  /*0810*/  F2FP.F16.F32.PACK_AB R22, RZ, R17 ;  /* 0x00000011ff16723e */ /* 0x001fe200000000ff */
[----:B------:R-:W-:Y:S02]  /*0820*/  HADD2 R4, R4.H0_H0, 1, 1 ;  /* 0x3c003c0004047430 */ /* 0x000fe40000000800 */
[----:B------:R-:W-:Y:S02]  /*0830*/  HADD2.F32 R2, -RZ, R18.H0_H0 ;  /* 0x20000012ff027230 */ /* 0x000fe40000004100 */
[----:B------:R-:W-:Y:S01]  /*0840*/  HADD2 R8, R5.H0_H0, 1, 1 ;  /* 0x3c003c0005087430 */ /* 0x000fe20000000800 */
[----:B------:R-:W-:Y:S01]  /*0850*/  SEL R15, RZ, 0x3c00, !P3 ;  /* 0x00003c00ff0f7807 */ /* 0x000fe20005800000 */
[----:B------:R-:W-:Y:S01]  /*0860*/  HFMA2 R11, R11.H0_H0, 3.0517578125e-05, 3.0517578125e-05, R14.H0_H0 ;  /* 0x020002000b0b7831 */ /* 0x000fe2000004080e */
[----:B------:R-:W-:Y:S01]  /*0870*/  SEL R14, RZ, 0x3c00, !P6 ;  /* 0x00003c00ff0e7807 */ /* 0x000fe20007000000 */
[----:B------:R-:W-:-:S02]  /*0880*/  HFMA2 R25, R10.H0_H0, 6.103515625e-05, 6.103515625e-05, R25.H0_H0 ;  /* 0x040004000a197831 */ /* 0x000fc40000040819 */
[----:B------:R-:W-:Y:S02]  /*0890*/  HADD2.F32 R10, -RZ, R4.H0_H0 ;  /* 0x20000004ff0a7230 */ /* 0x000fe40000004100 */
[----:B------:R-:W-:Y:S01]  /*08a0*/  HFMA2 R13, R9.H0_H0, -0.0009765625, -0.0009765625, R12.H0_H0 ;  /* 0x94009400090d7831 */ /* 0x000fe2000004080c */
[----:B------:R-:W-:Y:S01]  /*08b0*/  SEL R4, RZ, 0x3c00, !P4 ;  /* 0x00003c00ff047807 */ /* 0x000fe20006000000 */
[----:B------:R-:W-:Y:S01]  /*08c0*/  HADD2.F32 R8, -RZ, R8.H0_H0 ;  /* 0x20000008ff087230 */ /* 0x000fe20000004100 */
[C---:B------:R-:W-:Y:S01]  /*08d0*/  HSETP2.GEU.AND P1, PT, |R22|.reuse.H0_H0, 8.523464202880859375e-06, 8.523464202880859375e-06, PT ;  /* 0x008f008f16007434 */ /* 0x040fe20003f2ea00 */
[----:B------:R-:W-:Y:S01]  /*08e0*/  HADD2 R12, R11.H0_H0, 1, 1 ;  /* 0x3c003c000b0c7430 */ /* 0x000fe20000000800 */
[----:B------:R-:W-:Y:S01]  /*08f0*/  HSETP2.GT.AND P0, PT, |R22|.H0_H0, RZ.H0_H0, PT ;  /* 0x200000ff16007234 */ /* 0x000fe20003f04a00 */
[----:B------:R-:W-:Y:S01]  /*0900*/  HFMA2 R14, R14.H0_H0, -0.0009765625, -0.0009765625, R13.H0_H0 ;  /* 0x940094000e0e7831 */ /* 0x000fe2000004080d */
[----:B------:R-:W0:Y:S01]  /*0910*/  MUFU.RCP R7, R0 ;  /* 0x0000000000077308 */ /* 0x000e220000001000 */
[----:B------:R-:W-:Y:S01]  /*0920*/  HFMA2 R4, R4.H0_H0, 3.0517578125e-05, 3.0517578125e-05, R25.H0_H0 ;  /* 0x0200020004047831 */ /* 0x000fe20000040819 */
[----:B------:R-:W-:Y:S01]  /*0930*/  SEL R16, RZ, 0x3c00, !P2 ;  /* 0x00003c00ff107807 */ /* 0x000fe20005000000 */
[----:B------:R-:W-:Y:S01]  /*0940*/  HFMA2 R15, R15.H0_H0, 6.103515625e-05, 6.103515625e-05, R14.H0_H0 ;  /* 0x040004000f0f7831 */ /* 0x000fe2000004080e */
[----:B------:R-:W-:Y:S01]  /*0950*/  PLOP3.LUT P0, PT, P1, P0, PT, 0xf2, 0x2f ;  /* 0x00000000002f781c */ /* 0x000fe20000f01e72 */
[----:B------:R-:W-:-:S02]  /*0960*/  HADD2.F32 R12, -RZ, R12.H0_H0 ;  /* 0x2000000cff0c7230 */ /* 0x000fc40000004100 */
[----:B------:R-:W-:Y:S01]  /*0970*/  HADD2 R4, R4.H0_H0, 1, 1 ;  /* 0x3c003c0004047430 */ /* 0x000fe20000000800 */
[----:B------:R-:W1:Y:S01]  /*0980*/  MUFU.RCP R5, R2 ;  /* 0x0000000200057308 */ /* 0x000e620000001000 */
[----:B------:R-:W-:-:S03]  /*0990*/  HFMA2 R16, R16.H0_H0, 3.0517578125e-05, 3.0517578125e-05, R15.H0_H0 ;  /* 0x0200020010107831 */ /* 0x000fc6000004080f */
[----:B------:R-:W-:Y:S02]  /*09a0*/  HADD2.F32 R14, -RZ, R4.H0_H0 ;  /* 0x20000004ff0e7230 */ /* 0x000fe40000004100 */
[----:B------:R-:W-:Y:S02]  /*09b0*/  HADD2 R16, R16.H0_H0, 1, 1 ;  /* 0x3c003c0010107430 */ /* 0x000fe40000000800 */
[----:B------:R-:W2:Y:S01]  /*09c0*/  MUFU.RCP R9, R8 ;  /* 0x0000000800097308 */ /* 0x000ea20000001000 */
[----:B------:R-:W-:Y:S02]  /*09d0*/  @!P0 FFMA R6, -R6, R17, 1 ;  /* 0x3f80000006068423 */ /* 0x000fe40000000111 */
[----:B------:R-:W-:Y:S02]  /*09e0*/  HADD2.F32 R18, -RZ, R16.H0_H0 ;  /* 0x20000010ff127230 */ /* 0x000fe40000004100 */
[----:B------:R-:W-:Y:S01]  /*09f0*/  @!P0 FFMA R4, R17, R6, R17 ;  /* 0x0000000611048223 */ /* 0x000fe20000000011 */
[----:B0-----:R-:W-:-:S02]  /*0a00*/  F2FP.F16.F32.PACK_AB R6, RZ, R7 ;  /* 0x00000007ff06723e */ /* 0x001fc400000000ff */
[----:B------:R-:W0:Y:S01]  /*0a10*/  MUFU.RCP R11, R10 ;  /* 0x0000000a000b7308 */ /* 0x000e220000001000 */
[----:B-1----:R-:W-:Y:S02]  /*0a20*/  F2FP.F16.F32.PACK_AB R16, RZ, R5 ;  /* 0x00000005ff10723e */ /* 0x002fe400000000ff */
[----:B------:R-:W-:Y:S02]  /*0a30*/  @!P0 F2FP.F16.F32.PACK_AB R22, RZ, R4 ;  /* 0x00000004ff16823e */ /* 0x000fe400000000ff */
[C---:B------:R-:W-:Y:S02]  /*0a40*/  HSETP2.GEU.AND P1, PT, |R6|.reuse.H0_H0, 8.523464202880859375e-06, 8.523464202880859375e-06, PT ;  /* 0x008f008f06007434 */ /* 0x040fe40003f2ea00 */
[----:B------:R-:W-:Y:S01]  /*0a50*/  HSETP2.GT.AND P0, PT, |R6|.H0_H0, RZ.H0_H0, PT ;  /* 0x200000ff06007234 */ /* 0x000fe20003f04a00 */
[----:B------:R-:W1:Y:S01]  /*0a60*/  MUFU.RCP R13, R12 ;  /* 0x0000000c000d7308 */ /* 0x000e620000001000 */
[----:B--2---:R-:W-:Y:S02]  /*0a70*/  F2FP.F16.F32.PACK_AB R17, RZ, R9 ;  /* 0x00000009ff11723e */ /* 0x004fe400000000ff */
[----:B------:R-:W-:-:S02]  /*0a80*/  HSETP2.GEU.AND P5, PT, |R16|.H0_H0, 8.523464202880859375e-06, 8.523464202880859375e-06, PT ;  /* 0x008f008f10007434 */ /* 0x000fc40003faea00 */
[----:B------:R-:W-:Y:S02]  /*0a90*/  HSETP2.GT.AND P2, PT, |R16|.H0_H0, RZ.H0_H0, PT ;  /* 0x200000ff10007234 */ /* 0x000fe40003f44a00 */
[C---:B------:R-:W-:Y:S01]  /*0aa0*/  HSETP2.GEU.AND P4, PT, |R17|.reuse.H0_H0, 8.523464202880859375e-06, 8.523464202880859375e-06, PT ;  /* 0x008f008f11007434 */ /* 0x040fe20003f8ea00 */
[----:B------:R-:W2:Y:S01]  /*0ab0*/  MUFU.RCP R15, R14 ;  /* 0x0000000e000f7308 */ /* 0x000ea20000001000 */
[----:B------:R-:W-:Y:S02]  /*0ac0*/  HSETP2.GT.AND P6, PT, |R17|.H0_H0, RZ.H0_H0, PT ;  /* 0x200000ff11007234 */ /* 0x000fe40003fc4a00 */
[----:B0-----:R-:W-:Y:S02]  /*0ad0*/  F2FP.F16.F32.PACK_AB R23, RZ, R11 ;  /* 0x0000000bff17723e */ /* 0x001fe400000000ff */
[----:B------:R-:W-:Y:S02]  /*0ae0*/  PLOP3.LUT P0, PT, P1, P0, PT, 0xf2, 0x2f ;  /* 0x00000000002f781c */ /* 0x000fe40000f01e72 */
[----:B------:R-:W-:Y:S01]  /*0af0*/  PLOP3.LUT P5, PT, P5, P2, PT, 0xf2, 0x2f ;  /* 0x00000000002f781c */ /* 0x000fe20002fa5e72 */
[----:B------:R-:W0:Y:S01]  /*0b00*/  MUFU.RCP R25, R18 ;  /* 0x0000001200197308 */ /* 0x000e220000001000 */
[----:B-1----:R-:W-:-:S02]  /*0b10*/  F2FP.F16.F32.PACK_AB R21, RZ, R13 ;  /* 0x0000000dff15723e */ /* 0x002fc400000000ff */
[----:B------:R-:W-:Y:S02]  /*0b20*/  PLOP3.LUT P4, PT, P4, P6, PT, 0xf2, 0x2f ;  /* 0x00000000002f781c */ /* 0x000fe4000278de72 */
[C---:B------:R-:W-:Y:S02]  /*0b30*/  HSETP2.GEU.AND P3, PT, |R23|.reuse.H0_H0, 8.523464202880859375e-06, 8.523464202880859375e-06, PT ;  /* 0x008f008f17007434 */ /* 0x040fe40003f6ea00 */
[----:B------:R-:W-:Y:S02]  /*0b40*/  HSETP2.GT.AND P1, PT, |R23|.H0_H0, RZ.H0_H0, PT ;  /* 0x200000ff17007234 */ /* 0x000fe40003f24a00 */
[C---:B------:R-:W-:Y:S02]  /*0b50*/  HSETP2.GEU.AND P2, PT, |R21|.reuse.H0_H0, 8.523464202880859375e-06, 8.523464202880859375e-06, PT ;  /* 0x008f008f15007434 */ /* 0x040fe40003f4ea00 */
[----:B------:R-:W-:Y:S01]  /*0b60*/  HSETP2.GT.AND P6, PT, |R21|.H0_H0, RZ.H0_H0, PT ;  /* 0x200000ff15007234 */ /* 0x000fe20003fc4a00 */
[----:B------:R-:W-:Y:S01]  /*0b70*/  @!P5 FFMA R2, -R2, R5, 1 ;  /* 0x3f8000000202d423 */ /* 0x000fe20000000105 */
[----:B--2---:R-:W-:-:S02]  /*0b80*/  F2FP.F16.F32.PACK_AB R19, RZ, R15 ;  /* 0x0000000fff13723e */ /* 0x004fc400000000ff */
[----:B------:R-:W-:Y:S01]  /*0b90*/  PLOP3.LUT P3, PT, P3, P1, PT, 0xf2, 0x2f ;  /* 0x00000000002f781c */ /* 0x000fe20001f63e72 */
[----:B------:R-:W-:Y:S01]  /*0ba0*/  @!P4 FFMA R8, -R8, R9, 1 ;  /* 0x3f8000000808c423 */ /* 0x000fe20000000109 */
[----:B------:R-:W-:Y:S02]  /*0bb0*/  PLOP3.LUT P2, PT, P2, P6, PT, 0xf2, 0x2f ;  /* 0x00000000002f781c */ /* 0x000fe4000174de72 */
[C---:B------:R-:W-:Y:S01]  /*0bc0*/  HSETP2.GEU.AND P1, PT, |R19|.reuse.H0_H0, 8.523464202880859375e-06, 8.523464202880859375e-06, PT ;  /* 0x008f008f13007434 */ /* 0x040fe20003f2ea00 */
[----:B------:R-:W-:Y:S01]  /*0bd0*/  @!P4 FFMA R9, R9, R8, R9 ;  /* 0x000000080909c223 */ /* 0x000fe20000000009 */
[----:B------:R-:W-:Y:S02]  /*0be0*/  HSETP2.GT.AND P6, PT, |R19|.H0_H0, RZ.H0_H0, PT ;  /* 0x200000ff13007234 */ /* 0x000fe40003fc4a00 */
[----:B0-----:R-:W-:Y:S02]  /*0bf0*/  F2FP.F16.F32.PACK_AB R20, RZ, R25 ;  /* 0x00000019ff14723e */ /* 0x001fe400000000ff */
[----:B------:R-:W-:-:S02]  /*0c00*/  P2R R4, PR, RZ, 0x1 ;  /* 0x00000001ff047803 */ /* 0x000fc40000000000 */
[----:B------:R-:W-:Y:S01]  /*0c10*/  PLOP3.LUT P1, PT, P1, P6, PT, 0xf2, 0x2f ;  /* 0x00000000002f781c */ /* 0x000fe20000f2de72 */
[----:B------:R-:W-:Y:S01]  /*0c20*/  @!P3 FFMA R10, -R10, R11, 1 ;  /* 0x3f8000000a0ab423 */ /* 0x000fe2000000010b */
[C---:B------:R-:W-:Y:S01]  /*0c30*/  HSETP2.GEU.AND P6, PT, |R20|.reuse.H0_H0, 8.523464202880859375e-06, 8.523464202880859375e-06, PT ;  /* 0x008f008f14007434 */ /* 0x040fe20003fcea00 */
[----:B------:R-:W-:Y:S01]  /*0c40*/  @!P2 FFMA R12, -R12, R13, 1 ;  /* 0x3f8000000c0ca423 */ /* 0x000fe2000000010d */
[----:B------:R-:W-:Y:S01]  /*0c50*/  HSETP2.GT.AND P0, PT, |R20|.H0_H0, RZ.H0_H0, PT ;  /* 0x200000ff14007234 */ /* 0x000fe20003f04a00 */
[----:B------:R-:W-:Y:S01]  /*0c60*/  @!P3 FFMA R11, R11, R10, R11 ;  /* 0x0000000a0b0bb223 */ /* 0x000fe2000000000b */
[----:B------:R-:W-:Y:S01]  /*0c70*/  @!P4 F2FP.F16.F32.PACK_AB R17, RZ, R9 ;  /* 0x00000009ff11c23e */ /* 0x000fe200000000ff */
[----:B------:R-:W-:Y:S02]  /*0c80*/  @!P2 FFMA R13, R13, R12, R13 ;  /* 0x0000000c0d0da223 */ /* 0x000fe4000000000d */
[----:B------:R-:W-:Y:S02]  /*0c90*/  PLOP3.LUT P6, PT, P6, P0, PT, 0xf2, 0x2f ;  /* 0x00000000002f781c */ /* 0x000fe400037c1e72 */
[----:B------:R-:W-:-:S02]  /*0ca0*/  ISETP.NE.AND P0, PT, R4, RZ, PT ;  /* 0x000000ff0400720c */ /* 0x000fc40003f05270 */
[----:B------:R-:W-:Y:S01]  /*0cb0*/  @!P1 FFMA R14, -R14, R15, 1 ;  /* 0x3f8000000e0e9423 */ /* 0x000fe2000000010f */
[----:B------:R-:W-:Y:S02]  /*0cc0*/  @!P3 F2FP.F16.F32.PACK_AB R23, RZ, R11 ;  /* 0x0000000bff17b23e */ /* 0x000fe400000000ff */
[----:B------:R-:W-:Y:S01]  /*0cd0*/  @!P2 F2FP.F16.F32.PACK_AB R21, RZ, R13 ;  /* 0x0000000dff15a23e */ /* 0x000fe200000000ff */
[----:B------:R-:W-:-:S05]  /*0ce0*/  @!P1 FFMA R14, R15, R14, R15 ;  /* 0x0000000e0f0e9223 */ /* 0x000fca000000000f */
[----:B------:R-:W-:Y:S02]  /*0cf0*/  @!P6 FFMA R18, -R18, R25, 1 ;  /* 0x3f8000001212e423 */ /* 0x000fe40000000119 */
[----:B------:R-:W-:Y:S02]  /*0d00*/  @!P0 FFMA R0, -R0, R7, 1 ;  /* 0x3f80000000008423 */ /* 0x000fe40000000107 */
[----:B------:R-:W-:Y:S02]  /*0d10*/  @!P6 FFMA R18, R25, R18, R25 ;  /* 0x000000121912e223 */ /* 0x000fe40000000019 */
[----:B------:R-:W-:Y:S01]  /*0d20*/  @!P0 FFMA R7, R7, R0, R7 ;  /* 0x0000000007078223 */ /* 0x000fe20000000007 */
[----:B------:R-:W-:Y:S02]  /*0d30*/  @!P5 FFMA R0, R5, R2, R5 ;  /* 0x000000020500d223 */ /* 0x000fe40000000005 */
[----:B------:R-:W0:Y:S01]  /*0d40*/  LDC.64 R4, c[0x0][0x388] ;  /* 0x0000e200ff047b82 */ /* 0x000e220000000a00 */
[----:B------:R-:W-:-:S02]  /*0d50*/  @!P6 F2FP.F16.F32.PACK_AB R20, RZ, R18 ;  /* 0x00000012ff14e23e */ /* 0x000fc400000000ff */
[----:B------:R-:W-:Y:S02]  /*0d60*/  @!P0 F2FP.F16.F32.PACK_AB R6, RZ, R7 ;  /* 0x00000007ff06823e */ /* 0x000fe400000000ff */
[----:B------:R-:W-:Y:S02]  /*0d70*/  PRMT R7, R19, 0x7610, R7 ;  /* 0x0000761013077816 */ /* 0x000fe40000000007 */
[----:B------:R-:W-:Y:S02]  /*0d80*/  @!P5 F2FP.F16.F32.PACK_AB R16, RZ, R0 ;  /* 0x00000000ff10d23e */ /* 0x000fe400000000ff */
[----:B------:R-:W-:-:S04]  /*0d90*/  @!P1 F2FP.F16.F32.PACK_AB R7, RZ, R14 ;  /* 0x0000000eff07923e */ /* 0x000fc800000000ff */
[----:B------:R-:W-:Y:S01]  /*0da0*/  PRMT R7, R7, 0x5410, R20 ;  /* 0x0000541007077816 */ /* 0x000fe20000000014 */
[----:B0-----:R-:W-:Y:S01]  /*0db0*/  IMAD.WIDE R2, R3, 0x2, R4 ;  /* 0x0000000203027825 */ /* 0x001fe200078e0204 */
[----:B------:R-:W-:Y:S02]  /*0dc0*/  PRMT R4, R22, 0x5410, R6 ;  /* 0x0000541016047816 */ /* 0x000fe40000000006 */
[----:B------:R-:W-:Y:S02]  /*0dd0*/  PRMT R5, R16, 0x5410, R17 ;  /* 0x0000541010057816 */ /* 0x000fe40000000011 */
[----:B------:R-:W-:-:S05]  /*0de0*/  PRMT R6, R23, 0x5410, R21 ;  /* 0x0000541017067816 */ /* 0x000fca0000000015 */
[----:B------:R-:W-:Y:S01]  /*0df0*/  STG.E.128 desc[UR4][R2.64], R4 ;  /* 0x0000000402007986 */ /* 0x000fe2000c101d04 */
[----:B------:R-:W-:Y:S05]  /*0e00*/  EXIT ;  /* 0x000000000000794d */ /* 0x000fea0003800000 */
.L_x_0:
[----:B------:R-:W-:-:S00]  /*0e10*/  BRA `(.L_x_0) ;  /* 0xfffffffc00fc7947 */ /* 0x000fc0000383ffff */
[----:B------:R-:W-:-:S00]  /*0e20*/  NOP ;  /* 0x0000000000007918 */ /* 0x000fc00000000000 */
        /* <DEDUP_REMOVED lines=13> */
.L_x_30:


//--------------------- .text.sigmoid_kernel_f16x2 --------------------------
	.section	.text.sigmoid_kernel_f16x2,"ax",@progbits
	.align	128
        .global         sigmoid_kernel_f16x2
        .type           sigmoid_kernel_f16x2,@function
        .size           sigmoid_kernel_f16x2,(.L_x_31 - sigmoid_kernel_f16x2)
        .other          sigmoid_kernel_f16x2,@"STO_CUDA_ENTRY STV_DEFAULT"
sigmoid_kernel_f16x2:
.text.sigmoid_kernel_f16x2:
        /* <DEDUP_REMOVED lines=13> */
[----:B-1----:R-:W2:Y:S02]  /*00d0*/  LDG.E R4, desc[UR4][R4.64] ;  /* 0x0000000404047981 */ /* 0x002ea4000c1e1900 */
[----:B--2---:R-:W-:-:S04]  /*00e0*/  HMNMX2 R0, R4, -9.703125, -9.703125, !PT ;  /* 0xc8dac8da04007840 */ /* 0x004fc80007800000 */
[----:B------:R-:W-:-:S04]  /*00f0*/  HMNMX2 R5, R0, 11.09375, 11.09375, PT ;  /* 0x498c498c00057840 */ /* 0x000fc80003800000 */
[C---:B------:R-:W-:Y:S01]  /*0100*/  HSETP2.EQ.AND P2, P1, -R5.reuse.H0_H0, 0.0226898193359375, 0.007297515869140625, PT ;  /* 0x25cf1f7905007434 */ /* 0x040fe20003942900 */
[--C-:B------:R-:W-:Y:S01]  /*0110*/  HADD2.F32 R0, -RZ, -R5.reuse.H0_H0 ;  /* 0xa0000005ff007230 */ /* 0x100fe20000004100 */
[C---:B------:R-:W-:Y:S01]  /*0120*/  HSETP2.EQ.AND P4, P0, -R5.reuse.H1_H1, 0.0226898193359375, 0.007297515869140625, PT ;  /* 0x25cf1f7905007434 */ /* 0x040fe20003882d00 */
[----:B------:R-:W-:Y:S02]  /*0130*/  HADD2.F32 R2, -RZ, -R5.H1_H1 ;  /* 0xb0000005ff027230 */ /* 0x000fe40000004100 */
[----:B------:R-:W-:Y:S01]  /*0140*/  SEL R7, RZ, 0x3c00, !P2 ;  /* 0x00003c00ff077807 */ /* 0x000fe20005000000 */
[----:B------:R-:W-:Y:S01]  /*0150*/  FFMA R0, R0, 1.4426950216293334961, -RZ ;  /* 0x3fb8aa3b00007823 */ /* 0x000fe200000008ff */
[----:B------:R-:W-:Y:S01]  /*0160*/  SEL R9, RZ, 0x3c00, !P4 ;  /* 0x00003c00ff097807 */ /* 0x000fe20006000000 */
[----:B------:R-:W-:Y:S01]  /*0170*/  FFMA R6, R2, 1.4426950216293334961, -RZ ;  /* 0x3fb8aa3b02067823 */ /* 0x000fe200000008ff */
[C---:B------:R-:W-:Y:S02]  /*0180*/  HSETP2.EQ.AND P3, P2, -R5.reuse.H0_H0, -2.966796875, -2.615234375, PT ;  /* 0xc1efc13b05007434 */ /* 0x040fe40003a62900 */
[----:B------:R-:W-:Y:S01]  /*0190*/  HSETP2.EQ.AND P4, P5, -R5.H1_H1, -2.966796875, -2.615234375, PT ;  /* 0xc1efc13b05007434 */ /* 0x000fe20003d82d00 */
[----:B------:R-:W0:Y:S01]  /*01a0*/  MUFU.EX2 R0, R0 ;  /* 0x0000000000007308 */ /* 0x000e220000000800 */
[----:B------:R-:W-:-:S02]  /*01b0*/  SEL R5, RZ, 0x3c00, !P1 ;  /* 0x00003c00ff057807 */ /* 0x000fc40004800000 */
[----:B------:R-:W-:-:S05]  /*01c0*/  SEL R11, RZ, 0x3c00, !P0 ;  /* 0x00003c00ff0b7807 */ /* 0x000fca0004000000 */
[----:B------:R-:W1:Y:S01]  /*01d0*/  MUFU.EX2 R6, R6 ;  /* 0x0000000600067308 */ /* 0x000e620000000800 */
[----:B0-----:R-:W-:-:S05]  /*01e0*/  F2FP.F16.F32.PACK_AB R2, RZ, R0 ;  /* 0x00000000ff02723e */ /* 0x001fca00000000ff */
[----:B------:R-:W-:Y:S01]  /*01f0*/  HFMA2 R2, R7.H0_H0, -0.0009765625, -0.0009765625, R2.H0_H0 ;  /* 0x9400940007027831 */ /* 0x000fe20000040802 */
[----:B------:R-:W-:Y:S02]  /*0200*/  SEL R7, RZ, 0x3c00, !P3 ;  /* 0x00003c00ff077807 */ /* 0x000fe40005800000 */
[----:B-1----:R-:W-:Y:S01]  /*0210*/  F2FP.F16.F32.PACK_AB R4, RZ, R6 ;  /* 0x00000006ff04723e */ /* 0x002fe200000000ff */
[----:B------:R-:W-:Y:S01]  /*0220*/  HFMA2 R2, R5.H0_H0, -0.0009765625, -0.0009765625, R2.H0_H0 ;  /* 0x9400940005027831 */ /* 0x000fe20000040802 */
[----:B------:R-:W-:-:S03]  /*0230*/  SEL R5, RZ, 0x3c00, !P2 ;  /* 0x00003c00ff057807 */ /* 0x000fc60005000000 */
[----:B------:R-:W-:Y:S01]  /*0240*/  HFMA2 R4, R9.H0_H0, -0.0009765625, -0.0009765625, R4.H0_H0 ;  /* 0x9400940009047831 */ /* 0x000fe20000040804 */
[----:B------:R-:W-:Y:S01]  /*0250*/  SEL R9, RZ, 0x3c00, !P4 ;  /* 0x00003c00ff097807 */ /* 0x000fe20006000000 */
[----:B------:R-:W-:Y:S01]  /*0260*/  HFMA2 R2, R7.H0_H0, 6.103515625e-05, 6.103515625e-05, R2.H0_H0 ;  /* 0x0400040007027831 */ /* 0x000fe20000040802 */
[----:B------:R-:W-:Y:S01]  /*0270*/  SEL R7, RZ, 0x3c00, !P5 ;  /* 0x00003c00ff077807 */ /* 0x000fe20006800000 */
[----:B------:R-:W-:Y:S02]  /*0280*/  HFMA2 R4, R11.H0_H0, -0.0009765625, -0.0009765625, R4.H0_H0 ;  /* 0x940094000b047831 */ /* 0x000fe40000040804 */
[----:B------:R-:W-:Y:S02]  /*0290*/  HFMA2 R2, R5.H0_H0, 3.0517578125e-05, 3.0517578125e-05, R2.H0_H0 ;  /* 0x0200020005027831 */ /* 0x000fe40000040802 */
[----:B------:R-:W-:Y:S02]  /*02a0*/  HFMA2 R4, R9.H0_H0, 6.103515625e-05, 6.103515625e-05, R4.H0_H0 ;  /* 0x0400040009047831 */ /* 0x000fe40000040804 */
[----:B------:R-:W-:-:S02]  /*02b0*/  HADD2 R2, R2.H0_H0, 1, 1 ;  /* 0x3c003c0002027430 */ /* 0x000fc40000000800 */
[----:B------:R-:W-:-:S03]  /*02c0*/  HFMA2 R4, R7.H0_H0, 3.0517578125e-05, 3.0517578125e-05, R4.H0_H0 ;  /* 0x0200020007047831 */ /* 0x000fc60000040804 */
[----:B------:R-:W-:Y:S02]  /*02d0*/  HADD2.F32 R2, -RZ, R2.H0_H0 ;  /* 0x20000002ff027230 */ /* 0x000fe40000004100 */
[----:B------:R-:W-:Y:S02]  /*02e0*/  HADD2 R4, R4.H0_H0, 1, 1 ;  /* 0x3c003c0004047430 */ /* 0x000fe40000000800 */
[----:B------:R-:W0:Y:S03]  /*02f0*/  MUFU.RCP R7, R2 ;  /* 0x0000000200077308 */ /* 0x000e260000001000 */
[----:B------:R-:W-:Y:S02]  /*0300*/  HADD2.F32 R6, -RZ, R4.H0_H0 ;  /* 0x20000004ff067230 */ /* 0x000fe40000004100 */
[----:B------:R-:W1:Y:S03]  /*0310*/  LDC.64 R4, c[0x0][0x388] ;  /* 0x0000e200ff047b82 */ /* 0x000e660000000a00 */
[----:B------:R-:W2:Y:S01]  /*0320*/  MUFU.RCP R9, R6 ;  /* 0x0000000600097308 */ /* 0x000ea20000001000 */
[----:B0-----:R-:W-:-:S05]  /*0330*/  F2FP.F16.F32.PACK_AB R0, RZ, R7 ;  /* 0x00000007ff00723e */ /* 0x001fca00000000ff */
[C---:B------:R-:W-:Y:S02]  /*0340*/  HSETP2.GEU.AND P2, PT, |R0|.reuse.H0_H0, 8.523464202880859375e-06, 8.523464202880859375e-06, PT ;  /* 0x008f008f00007434 */ /* 0x040fe40003f4ea00 */
[----:B------:R-:W-:Y:S02]  /*0350*/  HSETP2.GT.AND P0, PT, |R0|.H0_H0, RZ.H0_H0, PT ;  /* 0x200000ff00007234 */ /* 0x000fe40003f04a00 */
[----:B--2---:R-:W-:-:S03]  /*0360*/  F2FP.F16.F32.PACK_AB R8, RZ, R9 ;  /* 0x00000009ff08723e */ /* 0x004fc600000000ff */
[----:B------:R-:W-:Y:S02]  /*0370*/  PLOP3.LUT P0, PT, P2, P0, PT, 0xf2, 0x2f ;  /* 0x00000000002f781c */ /* 0x000fe40001701e72 */
[C---:B------:R-:W-:Y:S02]  /*0380*/  HSETP2.GEU.AND P3, PT, |R8|.reuse.H0_H0, 8.523464202880859375e-06, 8.523464202880859375e-06, PT ;  /* 0x008f008f08007434 */ /* 0x040fe40003f6ea00 */
[----:B------:R-:W-:-:S05]  /*0390*/  HSETP2.GT.AND P1, PT, |R8|.H0_H0, RZ.H0_H0, PT ;  /* 0x200000ff08007234 */ /* 0x000fca0003f24a00 */
[----:B------:R-:W-:-:S04]  /*03a0*/  PLOP3.LUT P1, PT, P3, P1, PT, 0xf2, 0x2f ;  /* 0x00000000002f781c */ /* 0x000fc80001f23e72 */
[----:B------:R-:W-:-:S04]  /*03b0*/  @!P0 FFMA R2, -R2, R7, 1 ;  /* 0x3f80000002028423 */ /* 0x000fc80000000107 */
[----:B------:R-:W-:-:S05]  /*03c0*/  @!P0 FFMA R2, R7, R2, R7 ;  /* 0x0000000207028223 */ /* 0x000fca0000000007 */
[----:B------:R-:W-:Y:S01]  /*03d0*/  @!P1 FFMA R6, -R6, R9, 1 ;  /* 0x3f80000006069423 */ /* 0x000fe20000000109 */
[----:B------:R-:W-:Y:S01]  /*03e0*/  @!P0 F2FP.F16.F32.PACK_AB R0, RZ, R2 ;  /* 0x00000002ff00823e */ /* 0x000fe200000000ff */
[----:B-1----:R-:W-:-:S04]  /*03f0*/  IMAD.WIDE R2, R3, 0x2, R4 ;  /* 0x0000000203027825 */ /* 0x002fc800078e0204 */
[----:B------:R-:W-:-:S05]  /*0400*/  @!P1 FFMA R6, R9, R6, R9 ;  /* 0x0000000609069223 */ /* 0x000fca0000000009 */
[----:B------:R-:W-:-:S04]  /*0410*/  @!P1 F2FP.F16.F32.PACK_AB R8, RZ, R6 ;  /* 0x00000006ff08923e */ /* 0x000fc800000000ff */
[----:B------:R-:W-:-:S05]  /*0420*/  PRMT R0, R0, 0x5410, R8 ;  /* 0x0000541000007816 */ /* 0x000fca0000000008 */
[----:B------:R-:W-:Y:S01]  /*0430*/  STG.E desc[UR4][R2.64], R0 ;  /* 0x0000000002007986 */ /* 0x000fe2000c101904 */
[----:B------:R-:W-:Y:S05]  /*0440*/  EXIT ;  /* 0x000000000000794d */ /* 0x000fea0003800000 */
.L_x_1:
        /* <DEDUP_REMOVED lines=11> */
.L_x_31:


//--------------------- .text.sigmoid_kernel_f16  --------------------------
	.section	.text.sigmoid_kernel_f16,"ax",@progbits
	.align	128
        .global         sigmoid_kernel_f16
        .type           sigmoid_kernel_f16,@function
        .size           sigmoid_kernel_f16,(.L_x_32 - sigmoid_kernel_f16)
        .other          sigmoid_kernel_f16,@"STO_CUDA_ENTRY STV_DEFAULT"
sigmoid_kernel_f16:
.text.sigmoid_kernel_f16:
[----:B------:R-:W-:Y:S01]  /*0000*/  LDC R1, c[0x0][0x37c] ;  /* 0x0000df00ff017b82 */ /* 0x000fe20000000800 */
[----:B------:R-:W0:Y:S07]  /*0010*/  S2R R0, SR_TID.X ;  /* 0x0000000000007919 */ /* 0x000e2e0000002100 */
[----:B------:R-:W0:Y:S01]  /*0020*/  S2UR UR4, SR_CTAID.X ;  /* 0x00000000000479c3 */ /* 0x000e220000002500 */
[----:B------:R-:W1:Y:S07]  /*0030*/  LDCU UR5, c[0x0][0x390] ;  /* 0x00007200ff0577ac */ /* 0x000e6e0008000800 */
[----:B------:R-:W0:Y:S02]  /*0040*/  LDC R5, c[0x0][0x360] ;  /* 0x0000d800ff057b82 */ /* 0x000e240000000800 */
[----:B0-----:R-:W-:-:S05]  /*0050*/  IMAD R5, R5, UR4, R0 ;  /* 0x0000000405057c24 */ /* 0x001fca000f8e0200 */
[----:B-1----:R-:W-:-:S13]  /*0060*/  ISETP.GE.AND P0, PT, R5, UR5, PT ;  /* 0x0000000505007c0c */ /* 0x002fda000bf06270 */
[----:B------:R-:W-:Y:S05]  /*0070*/  @P0 EXIT ;  /* 0x000000000000094d */ /* 0x000fea0003800000 */
[----:B------:R-:W0:Y:S01]  /*0080*/  LDC.64 R2, c[0x0][0x380] ;  /* 0x0000e000ff027b82 */ /* 0x000e220000000a00 */
[----:B------:R-:W1:Y:S01]  /*0090*/  LDCU.64 UR4, c[0x0][0x358] ;  /* 0x00006b00ff0477ac */ /* 0x000e620008000a00 */
[----:B0-----:R-:W-:-:S06]  /*00a0*/  IMAD.WIDE R2, R5, 0x2, R2 ;  /* 0x0000000205027825 */ /* 0x001fcc00078e0202 */
[----:B-1----:R-:W2:Y:S02]  /*00b0*/  LDG.E.U16 R2, desc[UR4][R2.64] ;  /* 0x0000000402027981 */ /* 0x002ea4000c1e1500 */
[----:B--2---:R-:W-:-:S04]  /*00c0*/  HMNMX2 R0, R2.H0_H0, -9.703125, -9.703125, !PT ;  /* 0xc8dac8da02007840 */ /* 0x004fc80007800800 */
[----:B------:R-:W-:-:S04]  /*00d0*/  HMNMX2 R3, R0.H0_H0, 11.09375, 11.09375, PT ;  /* 0x498c498c00037840 */ /* 0x000fc80003800800 */
[----:B------:R-:W-:Y:S01]  /*00e0*/  HSETP2.EQ.AND P1, P0, -R3.H0_H0, 0.0226898193359375, 0.007297515869140625, PT ;  /* 0x25cf1f7903007434 */ /* 0x000fe20003822900 */
[----:B------:R-:W-:-:S04]  /*00f0*/  HADD2.F32 R0, -RZ, -R3.H0_H0 ;  /* 0xa0000003ff007230 */ /* 0x000fc80000004100 */
[----:B------:R-:W-:Y:S01]  /*0100*/  SEL R7, RZ, 0x3c00, !P1 ;  /* 0x00003c00ff077807 */ /* 0x000fe20004800000 */
[----:B------:R-:W-:Y:S01]  /*0110*/  FFMA R0, R0, 1.4426950216293334961, -RZ ;  /* 0x3fb8aa3b00007823 */ /* 0x000fe200000008ff */
[----:B------:R-:W-:Y:S02]  /*0120*/  HSETP2.EQ.AND P1, P2, -R3.H0_H0, -2.966796875, -2.615234375, PT ;  /* 0xc1efc13b03007434 */ /* 0x000fe40003a22900 */
[----:B------:R-:W-:-:S03]  /*0130*/  SEL R9, RZ, 0x3c00, !P0 ;  /* 0x00003c00ff097807 */ /* 0x000fc60004000000 */
[----:B------:R-:W0:Y:S01]  /*0140*/  MUFU.EX2 R0, R0 ;  /* 0x0000000000007308 */ /* 0x000e220000000800 */
[----:B------:R-:W-:Y:S02]  /*0150*/  SEL R3, RZ, 0x3c00, !P1 ;  /* 0x00003c00ff037807 */ /* 0x000fe40004800000 */
[----:B------:R-:W-:Y:S02]  /*0160*/  SEL R2, RZ, 0x3c00, !P2 ;  /* 0x00003c00ff027807 */ /* 0x000fe40005000000 */
[----:B0-----:R-:W-:-:S05]  /*0170*/  F2FP.F16.F32.PACK_AB R4, RZ, R0 ;  /* 0x00000000ff04723e */ /* 0x001fca00000000ff */
[----:B------:R-:W-:-:S04]  /*0180*/  HFMA2 R4, R7.H0_H0, -0.0009765625, -0.0009765625, R4.H0_H0 ;  /* 0x9400940007047831 */ /* 0x000fc80000040804 */
[----:B------:R-:W-:-:S04]  /*0190*/  HFMA2 R4, R9.H0_H0, -0.0009765625, -0.0009765625, R4.H0_H0 ;  /* 0x9400940009047831 */ /* 0x000fc80000040804 */
[----:B------:R-:W-:-:S04]  /*01a0*/  HFMA2 R3, R3.H0_H0, 6.103515625e-05, 6.103515625e-05, R4.H0_H0 ;  /* 0x0400040003037831 */ /* 0x000fc80000040804 */
[----:B------:R-:W-:-:S04]  /*01b0*/  HFMA2 R2, R2.H0_H0, 3.0517578125e-05, 3.0517578125e-05, R3.H0_H0 ;  /* 0x0200020002027831 */ /* 0x000fc80000040803 */
[----:B------:R-:W-:-:S05]  /*01c0*/  HADD2 R2, R2.H0_H0, 1, 1 ;  /* 0x3c003c0002027430 */ /* 0x000fca0000000800 */
[----:B------:R-:W-:Y:S02]  /*01d0*/  HADD2.F32 R0, -RZ, R2.H0_H0 ;  /* 0x20000002ff007230 */ /* 0x000fe40000004100 */
[----:B------:R-:W0:Y:S02]  /*01e0*/  LDC.64 R2, c[0x0][0x388] ;  /* 0x0000e200ff027b82 */ /* 0x000e240000000a00 */
[----:B------:R-:W1:Y:S02]  /*01f0*/  MUFU.RCP R7, R0 ;  /* 0x0000000000077308 */ /* 0x000e640000001000 */
[----:B-1----:R-:W-:-:S05]  /*0200*/  F2FP.F16.F32.PACK_AB R4, RZ, R7 ;  /* 0x00000007ff04723e */ /* 0x002fca00000000ff */
[C---:B------:R-:W-:Y:S01]  /*0210*/  HSETP2.GEU.AND P1, PT, |R4|.reuse.H0_H0, 8.523464202880859375e-06, 8.523464202880859375e-06, PT ;  /* 0x008f008f04007434 */ /* 0x040fe20003f2ea00 */
[----:B0-----:R-:W-:Y:S01]  /*0220*/  IMAD.WIDE R2, R5, 0x2, R2 ;  /* 0x0000000205027825 */ /* 0x001fe200078e0202 */
[----:B------:R-:W-:-:S05]  /*0230*/  HSETP2.GT.AND P0, PT, |R4|.H0_H0, RZ.H0_H0, PT ;  /* 0x200000ff04007234 */ /* 0x000fca0003f04a00 */
[----:B------:R-:W-:-:S13]  /*0240*/  PLOP3.LUT P0, PT, P1, P0, PT, 0xf2, 0x2f ;  /* 0x00000000002f781c */ /* 0x000fda0000f01e72 */
[----:B------:R-:W-:-:S04]  /*0250*/  @!P0 FFMA R6, -R0, R7, 1 ;  /* 0x3f80000000068423 */ /* 0x000fc80000000107 */
[----:B------:R-:W-:-:S05]  /*0260*/  @!P0 FFMA R6, R7, R6, R7 ;  /* 0x0000000607068223 */ /* 0x000fca0000000007 */
[----:B------:R-:W-:-:S05]  /*0270*/  @!P0 F2FP.F16.F32.PACK_AB R4, RZ, R6 ;  /* 0x00000006ff04823e */ /* 0x000fca00000000ff */
[----:B------:R-:W-:Y:S01]  /*0280*/  STG.E.U16 desc[UR4][R2.64], R4 ;  /* 0x0000000402007986 */ /* 0x000fe2000c101504 */
[----:B------:R-:W-:Y:S05]  /*0290*/  EXIT ;  /* 0x000000000000794d */ /* 0x000fea0003800000 */
.L_x_2:
        /* <DEDUP_REMOVED lines=14> */
.L_x_32:


//--------------------- .text.sigmoid_kernel_f32x4 --------------------------
	.section	.text.sigmoid_kernel_f32x4,"ax",@progbits
	.align	128
        .global         sigmoid_kernel_f32x4
        .type           sigmoid_kernel_f32x4,@function
        .size           sigmoid_kernel_f32x4,(.L_x_28 - sigmoid_kernel_f32x4)
        .other          sigmoid_kernel_f32x4,@"STO_CUDA_ENTRY STV_DEFAULT"
sigmoid_kernel_f32x4:
.text.sigmoid_kernel_f32x4:
[----:B------:R-:W-:Y:S01]  /*0000*/  LDC R1, c[0x0][0x37c] ;  /* 0x0000df00ff017b82 */ /* 0x000fe20000000800 */
[----:B------:R-:W0:Y:S07]  /*0010*/  S2R R0, SR_TID.X ;  /* 0x0000000000007919 */ /* 0x000e2e0000002100 */
[----:B------:R-:W0:Y:S01]  /*0020*/  S2UR UR4, SR_CTAID.X ;  /* 0x00000000000479c3 */ /* 0x000e220000002500 */
[----:B------:R-:W1:Y:S07]  /*0030*/  LDCU UR5, c[0x0][0x390] ;  /* 0x00007200ff0577ac */ /* 0x000e6e0008000800 */
[----:B------:R-:W0:Y:S02]  /*0040*/  LDC R3, c[0x0][0x360] ;  /* 0x0000d800ff037b82 */ /* 0x000e240000000800 */
[----:B0-----:R-:W-:-:S05]  /*0050*/  IMAD R3, R3, UR4, R0 ;  /* 0x0000000403037c24 */ /* 0x001fca000f8e0200 */
[----:B------:R-:W-:-:S04]  /*0060*/  SHF.L.U32 R3, R3, 0x2, RZ ;  /* 0x0000000203037819 */ /* 0x000fc800000006ff */
[----:B-1----:R-:W-:-:S13]  /*0070*/  ISETP.GE.AND P0, PT, R3, UR5, PT ;  /* 0x0000000503007c0c */ /* 0x002fda000bf06270 */
[----:B------:R-:W-:Y:S05]  /*0080*/  @P0 EXIT ;  /* 0x000000000000094d */ /* 0x000fea0003800000 */
[----:B------:R-:W-:-:S05]  /*0090*/  VIADD R0, R3, 0x3 ;  /* 0x0000000303007836 */ /* 0x000fca0000000000 */
[----:B------:R-:W-:-:S13]  /*00a0*/  ISETP.GE.AND P0, PT, R0, UR5, PT ;  /* 0x0000000500007c0c */ /* 0x000fda000bf06270 */
[----:B------:R-:W-:Y:S05]  /*00b0*/  @P0 EXIT ;  /* 0x000000000000094d */ /* 0x000fea0003800000 */
[----:B------:R-:W0:Y:S01]  /*00c0*/  LDC.64 R4, c[0x0][0x380] ;  /* 0x0000e000ff047b82 */ /* 0x000e220000000a00 */
[----:B------:R-:W1:Y:S01]  /*00d0*/  LDCU.64 UR4, c[0x0][0x358] ;  /* 0x00006b00ff0477ac */ /* 0x000e620008000a00 */
[----:B0-----:R-:W-:-:S06]  /*00e0*/  IMAD.WIDE R4, R3, 0x4, R4 ;  /* 0x0000000403047825 */ /* 0x001fcc00078e0204 */
[----:B-1----:R-:W2:Y:S01]  /*00f0*/  LDG.E.128 R4, desc[UR4][R4.64] ;  /* 0x0000000404047981 */ /* 0x002ea2000c1e1d00 */
[----:B------:R-:W-:Y:S02]  /*0100*/  HFMA2 R0, -RZ, RZ, 0.96630859375, -0.0022525787353515625 ;  /* 0x3bbb989dff007431 */ /* 0x000fe400000001ff */
[----:B------:R-:W-:Y:S01]  /*0110*/  IMAD.MOV.U32 R9, RZ, RZ, 0x437c0000 ;  /* 0x437c0000ff097424 */ /* 0x000fe200078e00ff */
[----:B------:R-:W-:Y:S01]  /*0120*/  BSSY.RECONVERGENT B0, `(.L_x_3) ;  /* 0x0000017000007945 */ /* 0x000fe20003800200 */
[----:B--2---:R-:W-:-:S04]  /*0130*/  FMNMX R7, R7, -88.37625885009765625, !PT ;  /* 0xc2b0c0a507077809 */ /* 0x004fc80007800000 */
[----:B------:R-:W-:-:S05]  /*0140*/  FMNMX R7, R7, 88.37625885009765625, PT ;  /* 0x42b0c0a507077809 */ /* 0x000fca0003800000 */
[----:B------:R-:W-:-:S04]  /*0150*/  FFMA.SAT R0, R7, -R0, 0.5 ;  /* 0x3f00000007007423 */ /* 0x000fc80000002800 */
[----:B------:R-:W-:-:S04]  /*0160*/  FFMA.RM R0, R0, R9, 12582913 ;  /* 0x4b40000100007423 */ /* 0x000fc80000004009 */
[C---:B------:R-:W-:Y:S01]  /*0170*/  FADD R2, R0.reuse, -12583039 ;  /* 0xcb40007f00027421 */ /* 0x040fe20000000000 */
[----:B------:R-:W-:-:S03]  /*0180*/  SHF.L.U32 R0, R0, 0x17, RZ ;  /* 0x0000001700007819 */ /* 0x000fc600000006ff */
[----:B------:R-:W-:-:S04]  /*0190*/  FFMA R2, R7, -1.4426950216293334961, -R2 ;  /* 0xbfb8aa3b07027823 */ /* 0x000fc80000000802 */
[----:B------:R-:W-:-:S04]  /*01a0*/  FFMA R2, R7, -1.925963033500011079e-08, R2 ;  /* 0xb2a5706007027823 */ /* 0x000fc80000000002 */
[----:B------:R-:W0:Y:S02]  /*01b0*/  MUFU.EX2 R7, R2 ;  /* 0x0000000200077308 */ /* 0x000e240000000800 */
[----:B0-----:R-:W-:-:S04]  /*01c0*/  FFMA R0, R0, R7, 1 ;  /* 0x3f80000000007423 */ /* 0x001fc80000000007 */
[----:B------:R-:W-:-:S05]  /*01d0*/  VIADD R7, R0, 0x1800000 ;  /* 0x0180000000077836 */ /* 0x000fca0000000000 */
[----:B------:R-:W-:-:S04]  /*01e0*/  LOP3.LUT R7, R7, 0x7f800000, RZ, 0xc0, !PT ;  /* 0x7f80000007077812 */ /* 0x000fc800078ec0ff */
[----:B------:R-:W-:-:S13]  /*01f0*/  ISETP.GT.U32.AND P0, PT, R7, 0x1ffffff, PT ;  /* 0x01ffffff0700780c */ /* 0x000fda0003f04070 */
[----:B------:R-:W-:Y:S05]  /*0200*/  @P0 BRA `(.L_x_4) ;  /* 0x0000000000100947 */ /* 0x000fea0003800000 */
[----:B------:R-:W-:-:S07]  /*0210*/  MOV R8, 0x230 ;  /* 0x0000023000087802 */ /* 0x000fce0000000f00 */
[----:B------:R-:W-:Y:S05]  /*0220*/  CALL.REL.NOINC `($__internal_0_$__cuda_sm20_rcp_rn_f32_slowpath) ;  /* 0x0000000400647944 */ /* 0x000fea0003c00000 */
[----:B------:R-:W-:Y:S01]  /*0230*/  MOV R7, R0 ;  /* 0x0000000000077202 */ /* 0x000fe20000000f00 */
[----:B------:R-:W-:Y:S06]  /*0240*/  BRA `(.L_x_5) ;  /* 0x0000000000107947 */ /* 0x000fec0003800000 */
.L_x_4:
[----:B------:R-:W0:Y:S02]  /*0250*/  MUFU.RCP R7, R0 ;  /* 0x0000000000077308 */ /* 0x000e240000001000 */
[----:B0-----:R-:W-:-:S04]  /*0260*/  FFMA R2, R0, R7, -1 ;  /* 0xbf80000000027423 */ /* 0x001fc80000000007 */
[----:B------:R-:W-:-:S04]  /*0270*/  FADD.FTZ R2, -R2, -RZ ;  /* 0x800000ff02027221 */ /* 0x000fc80000010100 */
[----:B------:R-:W-:-:S07]  /*0280*/  FFMA R7, R7, R2, R7 ;  /* 0x0000000207077223 */ /* 0x000fce0000000007 */
.L_x_5:
[----:B------:R-:W-:Y:S05]  /*0290*/  BSYNC.RECONVERGENT B0 ;  /* 0x0000000000007941 */ /* 0x000fea0003800200 */
.L_x_3:
[----:B------:R-:W-:Y:S01]  /*02a0*/  FMNMX R6, R6, -88.37625885009765625, !PT ;  /* 0xc2b0c0a506067809 */ /* 0x000fe20007800000 */
[----:B------:R-:W-:Y:S02]  /*02b0*/  HFMA2 R11, -RZ, RZ, 3.7421875, 0 ;  /* 0x437c0000ff0b7431 */ /* 0x000fe400000001ff */
[----:B------:R-:W-:Y:S01]  /*02c0*/  IMAD.MOV.U32 R9, RZ, RZ, 0x3bbb989d ;  /* 0x3bbb989dff097424 */ /* 0x000fe200078e00ff */
[----:B------:R-:W-:Y:S01]  /*02d0*/  BSSY.RECONVERGENT B0, `(.L_x_6) ;  /* 0x0000016000007945 */ /* 0x000fe20003800200 */
[----:B------:R-:W-:-:S05]  /*02e0*/  FMNMX R6, R6, 88.37625885009765625, PT ;  /* 0x42b0c0a506067809 */ /* 0x000fca0003800000 */
[----:B------:R-:W-:-:S04]  /*02f0*/  FFMA.SAT R0, R6, -R9, 0.5 ;  /* 0x3f00000006007423 */ /* 0x000fc80000002809 */
[----:B------:R-:W-:-:S04]  /*0300*/  FFMA.RM R0, R0, R11, 12582913 ;  /* 0x4b40000100007423 */ /* 0x000fc8000000400b */
[C---:B------:R-:W-:Y:S01]  /*0310*/  FADD R9, R0.reuse, -12583039 ;  /* 0xcb40007f00097421 */ /* 0x040fe20000000000 */
[----:B------:R-:W-:-:S03]  /*0320*/  IMAD.SHL.U32 R0, R0, 0x800000, RZ ;  /* 0x0080000000007824 */ /* 0x000fc600078e00ff */
[----:B------:R-:W-:-:S04]  /*0330*/  FFMA R9, R6, -1.4426950216293334961, -R9 ;  /* 0xbfb8aa3b06097823 */ /* 0x000fc80000000809 */
[----:B------:R-:W-:-:S06]  /*0340*/  FFMA R9, R6, -1.925963033500011079e-08, R9 ;  /* 0xb2a5706006097823 */ /* 0x000fcc0000000009 */
[----:B------:R-:W0:Y:S02]  /*0350*/  MUFU.EX2 R9, R9 ;  /* 0x0000000900097308 */ /* 0x000e240000000800 */
[----:B0-----:R-:W-:-:S05]  /*0360*/  FFMA R0, R0, R9, 1 ;  /* 0x3f80000000007423 */ /* 0x001fca0000000009 */
[----:B------:R-:W-:-:S04]  /*0370*/  IADD3 R2, PT, PT, R0, 0x1800000, RZ ;  /* 0x0180000000027810 */ /* 0x000fc80007ffe0ff */
[----:B------:R-:W-:-:S04]  /*0380*/  LOP3.LUT R2, R2, 0x7f800000, RZ, 0xc0, !PT ;  /* 0x7f80000002027812 */ /* 0x000fc800078ec0ff */
[----:B------:R-:W-:-:S13]  /*0390*/  ISETP.GT.U32.AND P0, PT, R2, 0x1ffffff, PT ;  /* 0x01ffffff0200780c */ /* 0x000fda0003f04070 */
[----:B------:R-:W-:Y:S05]  /*03a0*/  @P0 BRA `(.L_x_7) ;  /* 0x0000000000100947 */ /* 0x000fea0003800000 */
[----:B------:R-:W-:-:S07]  /*03b0*/  MOV R8, 0x3d0 ;  /* 0x000003d000087802 */ /* 0x000fce0000000f00 */
[----:B------:R-:W-:Y:S05]  /*03c0*/  CALL.REL.NOINC `($__internal_0_$__cuda_sm20_rcp_rn_f32_slowpath) ;  /* 0x0000000000fc7944 */ /* 0x000fea0003c00000 */
[----:B------:R-:W-:Y:S01]  /*03d0*/  IMAD.MOV.U32 R6, RZ, RZ, R0 ;  /* 0x000000ffff067224 */ /* 0x000fe200078e0000 */
[----:B------:R-:W-:Y:S06]  /*03e0*/  BRA `(.L_x_8) ;  /* 0x0000000000107947 */ /* 0x000fec0003800000 */
.L_x_7:
[----:B------:R-:W0:Y:S02]  /*03f0*/  MUFU.RCP R9, R0 ;  /* 0x0000000000097308 */ /* 0x000e240000001000 */
[----:B0-----:R-:W-:-:S04]  /*0400*/  FFMA R2, R0, R9, -1 ;  /* 0xbf80000000027423 */ /* 0x001fc80000000009 */
[----:B------:R-:W-:-:S04]  /*0410*/  FADD.FTZ R2, -R2, -RZ ;  /* 0x800000ff02027221 */ /* 0x000fc80000010100 */
[----:B------:R-:W-:-:S07]  /*0420*/  FFMA R6, R9, R2, R9 ;  /* 0x0000000209067223 */ /* 0x000fce0000000009 */
.L_x_8:
[----:B------:R-:W-:Y:S05]  /*0430*/  BSYNC.RECONVERGENT B0 ;  /* 0x0000000000007941 */ /* 0x000fea0003800200 */
.L_x_6:
[----:B------:R-:W-:Y:S01]  /*0440*/  FMNMX R5, R5, -88.37625885009765625, !PT ;  /* 0xc2b0c0a505057809 */ /* 0x000fe20007800000 */
[----:B------:R-:W-:Y:S01]  /*0450*/  IMAD.MOV.U32 R9, RZ, RZ, 0x437c0000 ;  /* 0x437c0000ff097424 */ /* 0x000fe200078e00ff */
[----:B------:R-:W-:Y:S01]  /*0460*/  MOV R0, 0x3bbb989d ;  /* 0x3bbb989d00007802 */ /* 0x000fe20000000f00 */
[----:B------:R-:W-:Y:S01]  /*0470*/  BSSY.RECONVERGENT B0, `(.L_x_9) ;  /* 0x0000016000007945 */ /* 0x000fe20003800200 */
        /* <DEDUP_REMOVED lines=17> */
.L_x_10:
[----:B------:R-:W0:Y:S02]  /*0590*/  MUFU.RCP R5, R0 ;  /* 0x0000000000057308 */ /* 0x000e240000001000 */
[----:B0-----:R-:W-:-:S04]  /*05a0*/  FFMA R2, R0, R5, -1 ;  /* 0xbf80000000027423 */ /* 0x001fc80000000005 */
[----:B------:R-:W-:-:S04]  /*05b0*/  FADD.FTZ R2, -R2, -RZ ;  /* 0x800000ff02027221 */ /* 0x000fc80000010100 */
[----:B------:R-:W-:-:S07]  /*05c0*/  FFMA R5, R5, R2, R5 ;  /* 0x0000000205057223 */ /* 0x000fce0000000005 */
.L_x_11:
[----:B------:R-:W-:Y:S05]  /*05d0*/  BSYNC.RECONVERGENT B0 ;  /* 0x0000000000007941 */ /* 0x000fea0003800200 */
.L_x_9:
        /* <DEDUP_REMOVED lines=21> */
.L_x_13:
[----:B------:R-:W0:Y:S02]  /*0730*/  MUFU.RCP R9, R0 ;  /* 0x0000000000097308 */ /* 0x000e240000001000 */
[----:B0-----:R-:W-:-:S04]  /*0740*/  FFMA R2, R0, R9, -1 ;  /* 0xbf80000000027423 */ /* 0x001fc80000000009 */
[----:B------:R-:W-:-:S04]  /*0750*/  FADD.FTZ R2, -R2, -RZ ;  /* 0x800000ff02027221 */ /* 0x000fc80000010100 */
[----:B------:R-:W-:-:S07]  /*0760*/  FFMA R4, R9, R2, R9 ;  /* 0x0000000209047223 */ /* 0x000fce0000000009 */
.L_x_14:
[----:B------:R-:W-:Y:S05]  /*0770*/  BSYNC.RECONVERGENT B0 ;  /* 0x0000000000007941 */ /* 0x000fea0003800200 */
.L_x_12:
[----:B------:R-:W0:Y:S02]  /*0780*/  LDC.64 R8, c[0x0][0x388] ;  /* 0x0000e200ff087b82 */ /* 0x000e240000000a00 */
[----:B0-----:R-:W-:-:S05]  /*0790*/  IMAD.WIDE R2, R3, 0x4, R8 ;  /* 0x0000000403027825 */ /* 0x001fca00078e0208 */
[----:B------:R-:W-:Y:S01]  /*07a0*/  STG.E.128 desc[UR4][R2.64], R4 ;  /* 0x0000000402007986 */ /* 0x000fe2000c101d04 */
[----:B------:R-:W-:Y:S05]  /*07b0*/  EXIT ;  /* 0x000000000000794d */ /* 0x000fea0003800000 */
        .weak           $__internal_0_$__cuda_sm20_rcp_rn_f32_slowpath
        .type           $__internal_0_$__cuda_sm20_rcp_rn_f32_slowpath,@function
        .size           $__internal_0_$__cuda_sm20_rcp_rn_f32_slowpath,(.L_x_28 - $__internal_0_$__cuda_sm20_rcp_rn_f32_slowpath)
$__internal_0_$__cuda_sm20_rcp_rn_f32_slowpath:
[----:B------:R-:W-:Y:S01]  /*07c0*/  SHF.L.U32 R2, R0, 0x1, RZ ;  /* 0x0000000100027819 */ /* 0x000fe200000006ff */
[----:B------:R-:W-:Y:S03]  /*07d0*/  BSSY.RECONVERGENT B1, `(.L_x_15) ;  /* 0x0000030000017945 */ /* 0x000fe60003800200 */
[----:B------:R-:W-:-:S04]  /*07e0*/  SHF.R.U32.HI R13, RZ, 0x18, R2 ;  /* 0x00000018ff0d7819 */ /* 0x000fc80000011602 */
[----:B------:R-:W-:-:S13]  /*07f0*/  ISETP.NE.U32.AND P0, PT, R13, RZ, PT ;  /* 0x000000ff0d00720c */ /* 0x000fda0003f05070 */
[----:B------:R-:W-:Y:S05]  /*0800*/  @P0 BRA `(.L_x_16) ;  /* 0x0000000000280947 */ /* 0x000fea0003800000 */
[----:B------:R-:W-:-:S04]  /*0810*/  SHF.L.U32 R2, R0, 0x1, RZ ;  /* 0x0000000100027819 */ /* 0x000fc800000006ff */
[----:B------:R-:W-:-:S13]  /*0820*/  ISETP.NE.AND P0, PT, R2, RZ, PT ;  /* 0x000000ff0200720c */ /* 0x000fda0003f05270 */
[----:B------:R-:W-:Y:S01]  /*0830*/  @P0 FFMA R10, R0, 1.84467440737095516160e+19, RZ ;  /* 0x5f800000000a0823 */ /* 0x000fe200000000ff */
[----:B------:R-:W-:Y:S08]  /*0840*/  @!P0 MUFU.RCP R9, R0 ;  /* 0x0000000000098308 */ /* 0x000ff00000001000 */
[----:B------:R-:W0:Y:S02]  /*0850*/  @P0 MUFU.RCP R11, R10 ;  /* 0x0000000a000b0308 */ /* 0x000e240000001000 */
[----:B0-----:R-:W-:-:S04]  /*0860*/  @P0 FFMA R2, R10, R11, -1 ;  /* 0xbf8000000a020423 */ /* 0x001fc8000000000b */
[----:B------:R-:W-:-:S04]  /*0870*/  @P0 FADD.FTZ R2, -R2, -RZ ;  /* 0x800000ff02020221 */ /* 0x000fc80000010100 */
[----:B------:R-:W-:-:S04]  /*0880*/  @P0 FFMA R2, R11, R2, R11 ;  /* 0x000000020b020223 */ /* 0x000fc8000000000b */
[----:B------:R-:W-:Y:S01]  /*0890*/  @P0 FFMA R9, R2, 1.84467440737095516160e+19, RZ ;  /* 0x5f80000002090823 */ /* 0x000fe200000000ff */
[----:B------:R-:W-:Y:S06]  /*08a0*/  BRA `(.L_x_17) ;  /* 0x0000000000887947 */ /* 0x000fec0003800000 */
.L_x_16:
[----:B------:R-:W-:-:S05]  /*08b0*/  VIADD R15, R13, 0xffffff03 ;  /* 0xffffff030d0f7836 */ /* 0x000fca0000000000 */
[----:B------:R-:W-:-:S13]  /*08c0*/  ISETP.GT.U32.AND P0, PT, R15, 0x1, PT ;  /* 0x000000010f00780c */ /* 0x000fda0003f04070 */
[----:B------:R-:W-:Y:S05]  /*08d0*/  @P0 BRA `(.L_x_18) ;  /* 0x0000000000780947 */ /* 0x000fea0003800000 */
[----:B------:R-:W-:Y:S02]  /*08e0*/  LOP3.LUT R2, R0, 0x7fffff, RZ, 0xc0, !PT ;  /* 0x007fffff00027812 */ /* 0x000fe400078ec0ff */
[----:B------:R-:W-:Y:S02]  /*08f0*/  MOV R12, 0x3 ;  /* 0x00000003000c7802 */ /* 0x000fe40000000f00 */
[----:B------:R-:W-:Y:S02]  /*0900*/  LOP3.LUT R2, R2, 0x3f800000, RZ, 0xfc, !PT ;  /* 0x3f80000002027812 */ /* 0x000fe400078efcff */
[----:B------:R-:W-:Y:S02]  /*0910*/  SHF.L.U32 R12, R12, R15, RZ ;  /* 0x0000000f0c0c7219 */ /* 0x000fe400000006ff */
[----:B------:R-:W0:Y:S02]  /*0920*/  MUFU.RCP R9, R2 ;  /* 0x0000000200097308 */ /* 0x000e240000001000 */
[----:B0-----:R-:W-:-:S04]  /*0930*/  FFMA R10, R2, R9, -1 ;  /* 0xbf800000020a7423 */ /* 0x001fc80000000009 */
[----:B------:R-:W-:-:S04]  /*0940*/  FADD.FTZ R10, -R10, -RZ ;  /* 0x800000ff0a0a7221 */ /* 0x000fc80000010100 */
[CCC-:B------:R-:W-:Y:S01]  /*0950*/  FFMA.RM R11, R9.reuse, R10.reuse, R9.reuse ;  /* 0x0000000a090b7223 */ /* 0x1c0fe20000004009 */
[----:B------:R-:W-:-:S04]  /*0960*/  FFMA.RP R10, R9, R10, R9 ;  /* 0x0000000a090a7223 */ /* 0x000fc80000008009 */
[C---:B------:R-:W-:Y:S02]  /*0970*/  LOP3.LUT R9, R11.reuse, 0x7fffff, RZ, 0xc0, !PT ;  /* 0x007fffff0b097812 */ /* 0x040fe400078ec0ff */
[----:B------:R-:W-:Y:S02]  /*0980*/  FSETP.NEU.FTZ.AND P0, PT, R11, R10, PT ;  /* 0x0000000a0b00720b */ /* 0x000fe40003f1d000 */
[----:B------:R-:W-:Y:S02]  /*0990*/  LOP3.LUT R9, R9, 0x800000, RZ, 0xfc, !PT ;  /* 0x0080000009097812 */ /* 0x000fe400078efcff */
[----:B------:R-:W-:Y:S02]  /*09a0*/  SEL R10, RZ, 0xffffffff, !P0 ;  /* 0xffffffffff0a7807 */ /* 0x000fe40004000000 */
[----:B------:R-:W-:Y:S02]  /*09b0*/  LOP3.LUT R12, R12, R9, RZ, 0xc0, !PT ;  /* 0x000000090c0c7212 */ /* 0x000fe400078ec0ff */
[----:B------:R-:W-:-:S02]  /*09c0*/  IADD3 R10, PT, PT, -R10, RZ, RZ ;  /* 0x000000ff0a0a7210 */ /* 0x000fc40007ffe1ff */
[-C--:B------:R-:W-:Y:S02]  /*09d0*/  SHF.R.U32.HI R12, RZ, R15.reuse, R12 ;  /* 0x0000000fff0c7219 */ /* 0x080fe4000001160c */
[----:B------:R-:W-:Y:S02]  /*09e0*/  LOP3.LUT P1, RZ, R10, R15, R9, 0xf8, !PT ;  /* 0x0000000f0aff7212 */ /* 0x000fe4000782f809 */
[C---:B------:R-:W-:Y:S02]  /*09f0*/  LOP3.LUT P0, RZ, R12.reuse, 0x1, RZ, 0xc0, !PT ;  /* 0x000000010cff7812 */ /* 0x040fe4000780c0ff */
[----:B------:R-:W-:-:S04]  /*0a00*/  LOP3.LUT P2, RZ, R12, 0x2, RZ, 0xc0, !PT ;  /* 0x000000020cff7812 */ /* 0x000fc8000784c0ff */
[----:B------:R-:W-:Y:S02]  /*0a10*/  PLOP3.LUT P0, PT, P0, P1, P2, 0xe0, 0x0 ;  /* 0x000000000000781c */ /* 0x000fe40000703c20 */
[----:B------:R-:W-:Y:S02]  /*0a20*/  LOP3.LUT P1, RZ, R0, 0x7fffff, RZ, 0xc0, !PT ;  /* 0x007fffff00ff7812 */ /* 0x000fe4000782c0ff */
[----:B------:R-:W-:-:S05]  /*0a30*/  SEL R2, RZ, 0x1, !P0 ;  /* 0x00000001ff027807 */ /* 0x000fca0004000000 */
[----:B------:R-:W-:-:S05]  /*0a40*/  IMAD.MOV R2, RZ, RZ, -R2 ;  /* 0x000000ffff027224 */ /* 0x000fca00078e0a02 */
[----:B------:R-:W-:Y:S02]  /*0a50*/  ISETP.GE.AND P0, PT, R2, RZ, PT ;  /* 0x000000ff0200720c */ /* 0x000fe40003f06270 */
[----:B------:R-:W-:-:S04]  /*0a60*/  IADD3 R2, PT, PT, R13, -0xfc, RZ ;  /* 0xffffff040d027810 */ /* 0x000fc80007ffe0ff */
[----:B------:R-:W-:-:S07]  /*0a70*/  SHF.R.U32.HI R9, RZ, R2, R9 ;  /* 0x00000002ff097219 */ /* 0x000fce0000011609 */
[----:B------:R-:W-:-:S05]  /*0a80*/  @!P0 IADD3 R9, PT, PT, R9, 0x1, RZ ;  /* 0x0000000109098810 */ /* 0x000fca0007ffe0ff */
[----:B------:R-:W-:-:S05]  /*0a90*/  @!P1 IMAD.SHL.U32 R9, R9, 0x2, RZ ;  /* 0x0000000209099824 */ /* 0x000fca00078e00ff */
[----:B------:R-:W-:Y:S01]  /*0aa0*/  LOP3.LUT R9, R9, 0x80000000, R0, 0xf8, !PT ;  /* 0x8000000009097812 */ /* 0x000fe200078ef800 */
[----:B------:R-:W-:Y:S06]  /*0ab0*/  BRA `(.L_x_17) ;  /* 0x0000000000047947 */ /* 0x000fec0003800000 */
.L_x_18:
[----:B------:R0:W1:Y:S02]  /*0ac0*/  MUFU.RCP R9, R0 ;  /* 0x0000000000097308 */ /* 0x0000640000001000 */
.L_x_17:
[----:B------:R-:W-:Y:S05]  /*0ad0*/  BSYNC.RECONVERGENT B1 ;  /* 0x0000000000017941 */ /* 0x000fea0003800200 */
.L_x_15:
[----:B01----:R-:W-:Y:S01]  /*0ae0*/  MOV R0, R9 ;  /* 0x0000000900007202 */ /* 0x003fe20000000f00 */
[----:B------:R-:W-:-:S04]  /*0af0*/  HFMA2 R9, -RZ, RZ, 0, 0 ;  /* 0x00000000ff097431 */ /* 0x000fc800000001ff */
[----:B------:R-:W-:Y:S05]  /*0b00*/  RET.REL.NODEC R8 `(sigmoid_kernel_f32x4) ;  /* 0xfffffff4083c7950 */ /* 0x000fea0003c3ffff */
.L_x_19:
        /* <DEDUP_REMOVED lines=15> */
.L_x_28:


//--------------------- .text.sigmoid_kernel_f32  --------------------------
	.section	.text.sigmoid_kernel_f32,"ax",@progbits
	.align	128
        .global         sigmoid_kernel_f32
        .type           sigmoid_kernel_f32,@function
        .size           sigmoid_kernel_f32,(.L_x_29 - sigmoid_kernel_f32)
        .other          sigmoid_kernel_f32,@"STO_CUDA_ENTRY STV_DEFAULT"
sigmoid_kernel_f32:
.text.sigmoid_kernel_f32:
        /* <DEDUP_REMOVED lines=11> */
[----:B-1----:R-:W2:Y:S01]  /*00b0*/  LDG.E R4, desc[UR4][R4.64] ;  /* 0x0000000404047981 */ /* 0x002ea2000c1e1900 */
[----:B------:R-:W-:Y:S01]  /*00c0*/  IMAD.MOV.U32 R7, RZ, RZ, 0x3bbb989d ;  /* 0x3bbb989dff077424 */ /* 0x000fe200078e00ff */
[----:B------:R-:W-:Y:S01]  /*00d0*/  BSSY.RECONVERGENT B0, `(.L_x_20) ;  /* 0x0000017000007945 */ /* 0x000fe20003800200 */
[----:B------:R-:W-:Y:S01]  /*00e0*/  IMAD.MOV.U32 R9, RZ, RZ, 0x437c0000 ;  /* 0x437c0000ff097424 */ /* 0x000fe200078e00ff */
[----:B--2---:R-:W-:-:S04]  /*00f0*/  FMNMX R0, R4, -88.37625885009765625, !PT ;  /* 0xc2b0c0a504007809 */ /* 0x004fc80007800000 */
        /* <DEDUP_REMOVED lines=14> */
[----:B------:R-:W-:Y:S05]  /*01e0*/  CALL.REL.NOINC `($__internal_1_$__cuda_sm20_rcp_rn_f32_slowpath) ;  /* 0x0000000000287944 */ /* 0x000fea0003c00000 */
[----:B------:R-:W-:Y:S05]  /*01f0*/  BRA `(.L_x_22) ;  /* 0x0000000000107947 */ /* 0x000fea0003800000 */
.L_x_21:
[----:B------:R-:W0:Y:S02]  /*0200*/  MUFU.RCP R7, R0 ;  /* 0x0000000000077308 */ /* 0x000e240000001000 */
[----:B0-----:R-:W-:-:S04]  /*0210*/  FFMA R2, R0, R7, -1 ;  /* 0xbf80000000027423 */ /* 0x001fc80000000007 */
[----:B------:R-:W-:-:S04]  /*0220*/  FADD.FTZ R2, -R2, -RZ ;  /* 0x800000ff02027221 */ /* 0x000fc80000010100 */
[----:B------:R-:W-:-:S07]  /*0230*/  FFMA R7, R7, R2, R7 ;  /* 0x0000000207077223 */ /* 0x000fce0000000007 */
.L_x_22:
[----:B------:R-:W-:Y:S05]  /*0240*/  BSYNC.RECONVERGENT B0 ;  /* 0x0000000000007941 */ /* 0x000fea0003800200 */
.L_x_20:
[----:B------:R-:W0:Y:S02]  /*0250*/  LDC.64 R4, c[0x0][0x388] ;  /* 0x0000e200ff047b82 */ /* 0x000e240000000a00 */
[----:B0-----:R-:W-:-:S05]  /*0260*/  IMAD.WIDE R2, R3, 0x4, R4 ;  /* 0x0000000403027825 */ /* 0x001fca00078e0204 */
[----:B------:R-:W-:Y:S01]  /*0270*/  STG.E desc[UR4][R2.64], R7 ;  /* 0x0000000702007986 */ /* 0x000fe2000c101904 */
[----:B------:R-:W-:Y:S05]  /*0280*/  EXIT ;  /* 0x000000000000794d */ /* 0x000fea0003800000 */
        .weak           $__internal_1_$__cuda_sm20_rcp_rn_f32_slowpath
        .type           $__internal_1_$__cuda_sm20_rcp_rn_f32_slowpath,@function
        .size           $__internal_1_$__cuda_sm20_rcp_rn_f32_slowpath,(.L_x_29 - $__internal_1_$__cuda_sm20_rcp_rn_f32_slowpath)
$__internal_1_$__cuda_sm20_rcp_rn_f32_slowpath:
[----:B------:R-:W-:Y:S01]  /*0290*/  IMAD.SHL.U32 R2, R0, 0x2, RZ ;  /* 0x0000000200027824 */ /* 0x000fe200078e00ff */
[----:B------:R-:W-:Y:S04]  /*02a0*/  BSSY.RECONVERGENT B1, `(.L_x_23) ;  /* 0x0000030000017945 */ /* 0x000fe80003800200 */
[----:B------:R-:W-:-:S04]  /*02b0*/  SHF.R.U32.HI R2, RZ, 0x18, R2 ;  /* 0x00000018ff027819 */ /* 0x000fc80000011602 */
[----:B------:R-:W-:-:S13]  /*02c0*/  ISETP.NE.U32.AND P0, PT, R2, RZ, PT ;  /* 0x000000ff0200720c */ /* 0x000fda0003f05070 */
[----:B------:R-:W-:Y:S05]  /*02d0*/  @P0 BRA `(.L_x_24) ;  /* 0x0000000000280947 */ /* 0x000fea0003800000 */
[----:B------:R-:W-:-:S05]  /*02e0*/  IMAD.SHL.U32 R2, R0, 0x2, RZ ;  /* 0x0000000200027824 */ /* 0x000fca00078e00ff */
        /* <DEDUP_REMOVED lines=9> */
.L_x_24:
[----:B------:R-:W-:-:S04]  /*0380*/  IADD3 R5, PT, PT, R2, -0xfd, RZ ;  /* 0xffffff0302057810 */ /* 0x000fc80007ffe0ff */
[----:B------:R-:W-:-:S13]  /*0390*/  ISETP.GT.U32.AND P0, PT, R5, 0x1, PT ;  /* 0x000000010500780c */ /* 0x000fda0003f04070 */
[----:B------:R-:W-:Y:S05]  /*03a0*/  @P0 BRA `(.L_x_26) ;  /* 0x0000000000780947 */ /* 0x000fea0003800000 */
[----:B------:R-:W-:Y:S01]  /*03b0*/  LOP3.LUT R6, R0, 0x7fffff, RZ, 0xc0, !PT ;  /* 0x007fffff00067812 */ /* 0x000fe200078ec0ff */
[----:B------:R-:W-:-:S03]  /*03c0*/  IMAD.MOV.U32 R10, RZ, RZ, 0x3 ;  /* 0x00000003ff0a7424 */ /* 0x000fc600078e00ff */
        /* <DEDUP_REMOVED lines=11> */
[----:B------:R-:W-:-:S03]  /*0480*/  LOP3.LUT R6, R11, R8, RZ, 0xc0, !PT ;  /* 0x000000080b067212 */ /* 0x000fc600078ec0ff */
[----:B------:R-:W-:Y:S01]  /*0490*/  IMAD.MOV R7, RZ, RZ, -R7 ;  /* 0x000000ffff077224 */ /* 0x000fe200078e0a07 */
[----:B------:R-:W-:-:S04]  /*04a0*/  SHF.R.U32.HI R6, RZ, R5, R6 ;  /* 0x00000005ff067219 */ /* 0x000fc80000011606 */
[----:B------:R-:W-:Y:S02]  /*04b0*/  LOP3.LUT P1, RZ, R7, R5, R8, 0xf8, !PT ;  /* 0x0000000507ff7212 */ /* 0x000fe4000782f808 */
[C---:B------:R-:W-:Y:S02]  /*04c0*/  LOP3.LUT P0, RZ, R6.reuse, 0x1, RZ, 0xc0, !PT ;  /* 0x0000000106ff7812 */ /* 0x040fe4000780c0ff */
[----:B------:R-:W-:-:S04]  /*04d0*/  LOP3.LUT P2, RZ, R6, 0x2, RZ, 0xc0, !PT ;  /* 0x0000000206ff7812 */ /* 0x000fc8000784c0ff */
[----:B------:R-:W-:Y:S02]  /*04e0*/  PLOP3.LUT P0, PT, P0, P1, P2, 0xe0, 0x0 ;  /* 0x000000000000781c */ /* 0x000fe40000703c20 */
[----:B------:R-:W-:Y:S02]  /*04f0*/  LOP3.LUT P1, RZ, R0, 0x7fffff, RZ, 0xc0, !PT ;  /* 0x007fffff00ff7812 */ /* 0x000fe4000782c0ff */
[----:B------:R-:W-:-:S04]  /*0500*/  SEL R5, RZ, 0x1, !P0 ;  /* 0x00000001ff057807 */ /* 0x000fc80004000000 */
[----:B------:R-:W-:-:S04]  /*0510*/  IADD3 R5, PT, PT, -R5, RZ, RZ ;  /* 0x000000ff05057210 */ /* 0x000fc80007ffe1ff */
[----:B------:R-:W-:Y:S01]  /*0520*/  ISETP.GE.AND P0, PT, R5, RZ, PT ;  /* 0x000000ff0500720c */ /* 0x000fe20003f06270 */
[----:B------:R-:W-:-:S05]  /*0530*/  VIADD R5, R2, 0xffffff04 ;  /* 0xffffff0402057836 */ /* 0x000fca0000000000 */
[----:B------:R-:W-:-:S07]  /*0540*/  SHF.R.U32.HI R5, RZ, R5, R8 ;  /* 0x00000005ff057219 */ /* 0x000fce0000011608 */
[----:B------:R-:W-:-:S05]  /*0550*/  @!P0 VIADD R5, R5, 0x1 ;  /* 0x0000000105058836 */ /* 0x000fca0000000000 */
[----:B------:R-:W-:-:S04]  /*0560*/  @!P1 SHF.L.U32 R5, R5, 0x1, RZ ;  /* 0x0000000105059819 */ /* 0x000fc800000006ff */
[----:B------:R-:W-:Y:S01]  /*0570*/  LOP3.LUT R5, R5, 0x80000000, R0, 0xf8, !PT ;  /* 0x8000000005057812 */ /* 0x000fe200078ef800 */
[----:B------:R-:W-:Y:S06]  /*0580*/  BRA `(.L_x_25) ;  /* 0x0000000000047947 */ /* 0x000fec0003800000 */
.L_x_26:
[----:B------:R0:W1:Y:S02]  /*0590*/  MUFU.RCP R5, R0 ;  /* 0x0000000000057308 */ /* 0x0000640000001000 */
.L_x_25:
[----:B------:R-:W-:Y:S05]  /*05a0*/  BSYNC.RECONVERGENT B1 ;  /* 0x0000000000017941 */ /* 0x000fea0003800200 */
.L_x_23:
[----:B-1----:R-:W-:Y:S02]  /*05b0*/  IMAD.MOV.U32 R7, RZ, RZ, R5 ;  /* 0x000000ffff077224 */ /* 0x002fe400078e0005 */
[----:B------:R-:W-:-:S04]  /*05c0*/  HFMA2 R5, -RZ, RZ, 0, 0 ;  /* 0x00000000ff057431 */ /* 0x000fc800000001ff */
[----:B0-----:R-:W-:Y:S05]  /*05d0*/  RET.REL.NODEC R4 `(sigmoid_kernel_f32) ;  /* 0xfffffff804887950 */ /* 0x001fea0003c3ffff */
.L_x_27:
        /* <DEDUP_REMOVED lines=10> */
.L_x_29:


//--------------------- .nv.shared.reserved.0     --------------------------
	.section	.nv.shared.reserved.0,"aw",@nobits
	.weak		__nv_reservedSMEM_offset_0_alias
	.size		__nv_reservedSMEM_offset_0_alias, 0, 64
	.other		__nv_reservedSMEM_offset_0_alias,@"STO_CUDA_RESERVED_SHARED STV_DEFAULT"
__nv_reservedSMEM_offset_0_alias:
	.zero		0
	.zero		64


//--------------------- .nv.constant0.sigmoid_kernel_f16x8_pack --------------------------
	.section	.nv.constant0.sigmoid_kernel_f16x8_pack,"a",@progbits
	.sectionflags	@""
	.align	4
.nv.constant0.sigmoid_kernel_f16x8_pack:
	.zero		916


//--------------------- .nv.constant0.sigmoid_kernel_f16x2 --------------------------
	.section	.nv.constant0.sigmoid_kernel_f16x2,"a",@progbits
	.sectionflags	@""
	.align	4
.nv.constant0.sigmoid_kernel_f16x2:
	.zero		916


//--------------------- .nv.constant0.sigmoid_kernel_f16 --------------------------
	.section	.nv.constant0.sigmoid_kernel_f16,"a",@progbits
	.sectionflags	@""
	.align	4
.nv.constant0.sigmoid_kernel_f16:
	.zero		916


//--------------------- .nv.constant0.sigmoid_kernel_f32x4 --------------------------
	.section	.nv.constant0.sigmoid_kernel_f32x4,"a",@progbits
	.sectionflags	@""
	.align	4
.nv.constant0.sigmoid_kernel_f32x4:
	.zero		916


//--------------------- .nv.constant0.sigmoid_kernel_f32 --------------------------
	.section	.nv.constant0.sigmoid_kernel_f32,"a",@progbits
	.sectionflags	@""
	.align	4
.nv.constant0.sigmoid_kernel_f32:
	.zero		916


//--------------------- SYMBOLS --------------------------

	.type		.nv.reservedSmem.offset0,@object
	.size		.nv.reservedSmem.offset0,0x4
